	.target	sm_90a

	.elftype	@"ET_EXEC"


//--------------------- .note.nv.tkinfo           --------------------------
	.section	.note.nv.tkinfo,"",@"SHT_NOTE"
	.sectionflags	@"SHF_NOTE_NV_TKINFO"
	.tkinfo
        /*0018*/ 	.word	0x00000002
        /*0030*/ 	.string	""
        /*0030*/ 	.string	"ptxas"
        /*0030*/ 	.string	"Cuda compilation tools, release 13.0, V13.0.88"
        /*0030*/ 	.string	"Build cuda_13.0.r13.0/compiler.36424714_0"
        /*0030*/ 	.string	"-arch sm_90a -m 64 "



//--------------------- .note.nv.cuinfo           --------------------------
	.section	.note.nv.cuinfo,"",@"SHT_NOTE"
	.sectionflags	@"SHF_NOTE_NV_CUINFO"
        /*0018*/ 	.short	0x0002
        /*001a*/ 	.short	0x005a
        /*001c*/ 	.short	0x0082
	.zero		2


//--------------------- .nv.info                  --------------------------
	.section	.nv.info,"",@"SHT_CUDA_INFO"
	.align	4


	//----- nvinfo : EIATTR_REGCOUNT
	.align		4
        /*0000*/ 	.byte	0x04, 0x2f
        /*0002*/ 	.short	(.L_15 - .L_14)
	.align		4
.L_14:
        /*0004*/ 	.word	index@(_ZN7cutlass13device_kernelINS_4fmha6kernel28FmhaKernelTmaWarpSpecializedINS1_10collective30FmhaMainloopTmaWarpSpecializedINS_12float_e4m3_tEffN4cute5tupleIJNS7_1CILi128EEESA_NS9_ILi64EEEEEENS8_IJiNS9_ILi1EEENS8_IJiiEEEEEESF_NS8_IJSD_iSE_EEENS4_13DefaultFusionEJEEENS4_15FmhaFwdEpilogueIS6_fNS8_IJSB_SB_SA_EEEEENS2_23IndividualTileSchedulerEJEEEEEvNT_6ParamsE)
        /*0008*/ 	.word	0x000000a8


	//----- nvinfo : EIATTR_FRAME_SIZE
	.align		4
.L_15:
        /*000c*/ 	.byte	0x04, 0x11
        /*000e*/ 	.short	(.L_17 - .L_16)
	.align		4
.L_16:
        /*0010*/ 	.word	index@($__internal_0_$__cuda_sm20_rcp_rn_f32_slowpath)
        /*0014*/ 	.word	0x00000000


	//----- nvinfo : EIATTR_FRAME_SIZE
	.align		4
.L_17:
        /*0018*/ 	.byte	0x04, 0x11
        /*001a*/ 	.short	(.L_19 - .L_18)
	.align		4
.L_18:
        /*001c*/ 	.word	index@(_ZN7cutlass13device_kernelINS_4fmha6kernel28FmhaKernelTmaWarpSpecializedINS1_10collective30FmhaMainloopTmaWarpSpecializedINS_12float_e4m3_tEffN4cute5tupleIJNS7_1CILi128EEESA_NS9_ILi64EEEEEENS8_IJiNS9_ILi1EEENS8_IJiiEEEEEESF_NS8_IJSD_iSE_EEENS4_13DefaultFusionEJEEENS4_15FmhaFwdEpilogueIS6_fNS8_IJSB_SB_SA_EEEEENS2_23IndividualTileSchedulerEJEEEEEvNT_6ParamsE)
        /*0020*/ 	.word	0x00000000


	//----- nvinfo : EIATTR_MIN_STACK_SIZE
	.align		4
.L_19:
        /*0024*/ 	.byte	0x04, 0x12
        /*0026*/ 	.short	(.L_21 - .L_20)
	.align		4
.L_20:
        /*0028*/ 	.word	index@(_ZN7cutlass13device_kernelINS_4fmha6kernel28FmhaKernelTmaWarpSpecializedINS1_10collective30FmhaMainloopTmaWarpSpecializedINS_12float_e4m3_tEffN4cute5tupleIJNS7_1CILi128EEESA_NS9_ILi64EEEEEENS8_IJiNS9_ILi1EEENS8_IJiiEEEEEESF_NS8_IJSD_iSE_EEENS4_13DefaultFusionEJEEENS4_15FmhaFwdEpilogueIS6_fNS8_IJSB_SB_SA_EEEEENS2_23IndividualTileSchedulerEJEEEEEvNT_6ParamsE)
        /*002c*/ 	.word	0x00000000
.L_21:


//--------------------- .nv.compat                --------------------------
	.section	.nv.compat,"",@"SHT_CUDA_COMPAT_INFO"
	.align	4
        /*0000*/ 	.byte	0x02, 0x09, 0x01, 0x00, 0x02, 0x02, 0x04, 0x00, 0x02, 0x05, 0x05, 0x00, 0x03, 0x07, 0x01, 0x01
        /*0010*/ 	.byte	0x02, 0x03, 0x01, 0x00, 0x02, 0x06, 0x01, 0x00, 0x04, 0x0b, 0x08, 0x00, 0x00, 0x00, 0x00, 0x00
        /*0020*/ 	.byte	0x00, 0x00, 0x00, 0x00


//--------------------- .nv.info._ZN7cutlass13device_kernelINS_4fmha6kernel28FmhaKernelTmaWarpSpecializedINS1_10collective30FmhaMainloopTmaWarpSpecializedINS_12float_e4m3_tEffN4cute5tupleIJNS7_1CILi128EEESA_NS9_ILi64EEEEEENS8_IJiNS9_ILi1EEENS8_IJiiEEEEEESF_NS8_IJSD_iSE_EEENS4_13DefaultFusionEJEEENS4_15FmhaFwdEpilogueIS6_fNS8_IJSB_SB_SA_EEEEENS2_23IndividualTileSchedulerEJEEEEEvNT_6ParamsE --------------------------
	.section	.nv.info._ZN7cutlass13device_kernelINS_4fmha6kernel28FmhaKernelTmaWarpSpecializedINS1_10collective30FmhaMainloopTmaWarpSpecializedINS_12float_e4m3_tEffN4cute5tupleIJNS7_1CILi128EEESA_NS9_ILi64EEEEEENS8_IJiNS9_ILi1EEENS8_IJiiEEEEEESF_NS8_IJSD_iSE_EEENS4_13DefaultFusionEJEEENS4_15FmhaFwdEpilogueIS6_fNS8_IJSB_SB_SA_EEEEENS2_23IndividualTileSchedulerEJEEEEEvNT_6ParamsE,"",@"SHT_CUDA_INFO"
	.sectionflags	@""
	.align	4


	//----- nvinfo : EIATTR_CUDA_API_VERSION
	.align		4
        /*0000*/ 	.byte	0x04, 0x37
        /*0002*/ 	.short	(.L_23 - .L_22)
.L_22:
        /*0004*/ 	.word	0x00000082


	//----- nvinfo : EIATTR_KPARAM_INFO
	.align		4
.L_23:
        /*0008*/ 	.byte	0x04, 0x17
        /*000a*/ 	.short	(.L_25 - .L_24)
.L_24:
        /*000c*/ 	.word	0x00000000
        /*0010*/ 	.short	0x0000
        /*0012*/ 	.short	0x0070
        /*0014*/ 	.byte	0x00, 0xf0, 0x01, 0x20


	//----- nvinfo : EIATTR_SPARSE_MMA_MASK
	.align		4
.L_25:
        /*0018*/ 	.byte	0x03, 0x50
        /*001a*/ 	.short	0x0000


	//----- nvinfo : EIATTR_MAXREG_COUNT
	.align		4
        /*001c*/ 	.byte	0x03, 0x1b
        /*001e*/ 	.short	0x00a8


	//----- nvinfo : EIATTR_NUM_BARRIERS
	.align		4
        /*0020*/ 	.byte	0x02, 0x4c
        /*0022*/ 	.byte	0x02
	.zero		1


	//----- nvinfo : EIATTR_EXTERNS
	.align		4
        /*0024*/ 	.byte	0x04, 0x0f
        /*0026*/ 	.short	(.L_27 - .L_26)


	//   ....[0]....
	.align		4
.L_26:
        /*0028*/ 	.word	index@(__assertfail)


	//----- nvinfo : EIATTR_MERCURY_ISA_VERSION
	.align		4
.L_27:
        /*002c*/ 	.byte	0x03, 0x5f
        /*002e*/ 	.short	0x0101


	//----- nvinfo : EIATTR_INT_WARP_WIDE_INSTR_OFFSETS
	.align		4
        /*0030*/ 	.byte	0x04, 0x31
        /*0032*/ 	.short	(.L_29 - .L_28)


	//   ....[0]....
.L_28:
        /*0034*/ 	.word	0x000006f0


	//   ....[1]....
        /*0038*/ 	.word	0x00000700


	//   ....[2]....
        /*003c*/ 	.word	0x00000710


	//   ....[3]....
        /*0040*/ 	.word	0x00000720


	//   ....[4]....
        /*0044*/ 	.word	0x00000790


	//----- nvinfo : EIATTR_COOP_GROUP_MASK_REGIDS
	.align		4
.L_29:
        /*0048*/ 	.byte	0x04, 0x29
        /*004a*/ 	.short	(.L_31 - .L_30)


	//   ....[0]....
.L_30:
        /*004c*/ 	.word	0xffffffff


	//   ....[1]....
        /*0050*/ 	.word	0xffffffff


	//   ....[2]....
        /*0054*/ 	.word	0xffffffff


	//   ....[3]....
        /*0058*/ 	.word	0xffffffff


	//   ....[4]....
        /*005c*/ 	.word	0xffffffff


	//   ....[5]....
        /*0060*/ 	.word	0xffffffff


	//   ....[6]....
        /*0064*/ 	.word	0xffffffff


	//   ....[7]....
        /*0068*/ 	.word	0xffffffff


	//   ....[8]....
        /*006c*/ 	.word	0xffffffff


	//   ....[9]....
        /*0070*/ 	.word	0xffffffff


	//   ....[10]....
        /*0074*/ 	.word	0xffffffff


	//   ....[11]....
        /*0078*/ 	.word	0xffffffff


	//   ....[12]....
        /*007c*/ 	.word	0xffffffff


	//   ....[13]....
        /*0080*/ 	.word	0xffffffff


	//   ....[14]....
        /*0084*/ 	.word	0xffffffff


	//   ....[15]....
        /*0088*/ 	.word	0xffffffff


	//   ....[16]....
        /*008c*/ 	.word	0xffffffff


	//   ....[17]....
        /*0090*/ 	.word	0xffffffff


	//   ....[18]....
        /*0094*/ 	.word	0xffffffff


	//   ....[19]....
        /*0098*/ 	.word	0xffffffff


	//   ....[20]....
        /*009c*/ 	.word	0xffffffff


	//   ....[21]....
        /*00a0*/ 	.word	0xffffffff


	//   ....[22]....
        /*00a4*/ 	.word	0xffffffff


	//   ....[23]....
        /*00a8*/ 	.word	0xffffffff


	//   ....[24]....
        /*00ac*/ 	.word	0xffffffff


	//   ....[25]....
        /*00b0*/ 	.word	0xffffffff


	//   ....[26]....
        /*00b4*/ 	.word	0xffffffff


	//   ....[27]....
        /*00b8*/ 	.word	0xffffffff


	//   ....[28]....
        /*00bc*/ 	.word	0xffffffff


	//   ....[29]....
        /*00c0*/ 	.word	0xffffffff


	//   ....[30]....
        /*00c4*/ 	.word	0xffffffff


	//   ....[31]....
        /*00c8*/ 	.word	0xffffffff


	//   ....[32]....
        /*00cc*/ 	.word	0xffffffff


	//   ....[33]....
        /*00d0*/ 	.word	0xffffffff


	//   ....[34]....
        /*00d4*/ 	.word	0xffffffff


	//   ....[35]....
        /*00d8*/ 	.word	0xffffffff


	//   ....[36]....
        /*00dc*/ 	.word	0xffffffff


	//   ....[37]....
        /*00e0*/ 	.word	0xffffffff


	//   ....[38]....
        /*00e4*/ 	.word	0xffffffff


	//   ....[39]....
        /*00e8*/ 	.word	0xffffffff


	//   ....[40]....
        /*00ec*/ 	.word	0xffffffff


	//   ....[41]....
        /*00f0*/ 	.word	0xffffffff


	//   ....[42]....
        /*00f4*/ 	.word	0xffffffff


	//   ....[43]....
        /*00f8*/ 	.word	0xffffffff


	//   ....[44]....
        /*00fc*/ 	.word	0xffffffff


	//   ....[45]....
        /*0100*/ 	.word	0xffffffff


	//   ....[46]....
        /*0104*/ 	.word	0xffffffff


	//   ....[47]....
        /*0108*/ 	.word	0xffffffff


	//   ....[48]....
        /*010c*/ 	.word	0xffffffff


	//   ....[49]....
        /*0110*/ 	.word	0xffffffff


	//----- nvinfo : EIATTR_COOP_GROUP_INSTR_OFFSETS
	.align		4
.L_31:
        /*0114*/ 	.byte	0x04, 0x28
        /*0116*/ 	.short	(.L_33 - .L_32)


	//   ....[0]....
.L_32:
        /*0118*/ 	.word	0x00000050


	//   ....[1]....
        /*011c*/ 	.word	0x00000080


	//   ....[2]....
        /*0120*/ 	.word	0x000001b0


	//   ....[3]....
        /*0124*/ 	.word	0x00000370


	//   ....[4]....
        /*0128*/ 	.word	0x00000530


	//   ....[5]....
        /*012c*/ 	.word	0x00000690


	//   ....[6]....
        /*0130*/ 	.word	0x00001180


	//   ....[7]....
        /*0134*/ 	.word	0x000011a0


	//   ....[8]....
        /*0138*/ 	.word	0x00001a60


	//   ....[9]....
        /*013c*/ 	.word	0x00001c00


	//   ....[10]....
        /*0140*/ 	.word	0x00003970


	//   ....[11]....
        /*0144*/ 	.word	0x000039a0


	//   ....[12]....
        /*0148*/ 	.word	0x000039d0


	//   ....[13]....
        /*014c*/ 	.word	0x00003a10


	//   ....[14]....
        /*0150*/ 	.word	0x00003a50


	//   ....[15]....
        /*0154*/ 	.word	0x00003a80


	//   ....[16]....
        /*0158*/ 	.word	0x00003aa0


	//   ....[17]....
        /*015c*/ 	.word	0x00003ab0


	//   ....[18]....
        /*0160*/ 	.word	0x00003ac0


	//   ....[19]....
        /*0164*/ 	.word	0x00003ad0


	//   ....[20]....
        /*0168*/ 	.word	0x00003ae0


	//   ....[21]....
        /*016c*/ 	.word	0x00003af0


	//   ....[22]....
        /*0170*/ 	.word	0x00003b00


	//   ....[23]....
        /*0174*/ 	.word	0x00003b10


	//   ....[24]....
        /*0178*/ 	.word	0x00003b20


	//   ....[25]....
        /*017c*/ 	.word	0x00003b30


	//   ....[26]....
        /*0180*/ 	.word	0x000042a0


	//   ....[27]....
        /*0184*/ 	.word	0x000042d0


	//   ....[28]....
        /*0188*/ 	.word	0x00004bb0


	//   ....[29]....
        /*018c*/ 	.word	0x00004cf0


	//   ....[30]....
        /*0190*/ 	.word	0x00006c70


	//   ....[31]....
        /*0194*/ 	.word	0x00006ca0


	//   ....[32]....
        /*0198*/ 	.word	0x00006cd0


	//   ....[33]....
        /*019c*/ 	.word	0x00006d00


	//   ....[34]....
        /*01a0*/ 	.word	0x00006d30


	//   ....[35]....
        /*01a4*/ 	.word	0x00006d60


	//   ....[36]....
        /*01a8*/ 	.word	0x00006d90


	//   ....[37]....
        /*01ac*/ 	.word	0x00006dc0


	//   ....[38]....
        /*01b0*/ 	.word	0x00006de0


	//   ....[39]....
        /*01b4*/ 	.word	0x00006df0


	//   ....[40]....
        /*01b8*/ 	.word	0x00006e00


	//   ....[41]....
        /*01bc*/ 	.word	0x00006e10


	//   ....[42]....
        /*01c0*/ 	.word	0x00006e20


	//   ....[43]....
        /*01c4*/ 	.word	0x00006e30


	//   ....[44]....
        /*01c8*/ 	.word	0x00006e40


	//   ....[45]....
        /*01cc*/ 	.word	0x00006e50


	//   ....[46]....
        /*01d0*/ 	.word	0x000072f0


	//   ....[47]....
        /*01d4*/ 	.word	0x00007320


	//   ....[48]....
        /*01d8*/ 	.word	0x00007370


	//   ....[49]....
        /*01dc*/ 	.word	0x00007390


	//----- nvinfo : EIATTR_REG_RECONFIG
	.align		4
.L_33:
        /*01e0*/ 	.byte	0x01, 0x54
	.zero		2


	//----- nvinfo : EIATTR_SYSCALL_OFFSETS
	.align		4
        /*01e4*/ 	.byte	0x04, 0x46
        /*01e6*/ 	.short	(.L_35 - .L_34)


	//   ....[0]....
.L_34:
        /*01e8*/ 	.word	0x00007d60


	//   ....[1]....
        /*01ec*/ 	.word	0x00007ec0


	//----- nvinfo : EIATTR_MBARRIER_INSTR_OFFSETS
	.align		4
.L_35:
        /*01f0*/ 	.byte	0x04, 0x39
        /*01f2*/ 	.short	(.L_37 - .L_36)


	//   ....[0]....
.L_36:
        /*01f4*/ 	.word	0x00000320
        /*01f8*/ 	.word	0x000000ff
        /*01fc*/ 	.word	0x0000c050
        /*0200*/ 	.short	0x0100
        /*0202*/ 	.byte	0x0b
	.zero		1


	//   ....[1]....
        /*0204*/ 	.word	0x00000330
        /*0208*/ 	.word	0x000000ff
        /*020c*/ 	.word	0x0000c060
        /*0210*/ 	.short	0x0100
        /*0212*/ 	.byte	0x0b
	.zero		1


	//   ....[2]....
        /*0214*/ 	.word	0x00000340
        /*0218*/ 	.word	0x000000ff
        /*021c*/ 	.word	0x0000c058
        /*0220*/ 	.short	0x0100
        /*0222*/ 	.byte	0x0b
	.zero		1


	//   ....[3]....
        /*0224*/ 	.word	0x00000350
        /*0228*/ 	.word	0x000000ff
        /*022c*/ 	.word	0x0000c068
        /*0230*/ 	.short	0x0100
        /*0232*/ 	.byte	0x0b
	.zero		1


	//   ....[4]....
        /*0234*/ 	.word	0x00000480
        /*0238*/ 	.word	0x000000ff
        /*023c*/ 	.word	0x0000c000
        /*0240*/ 	.short	0x0100
        /*0242*/ 	.byte	0x0b
	.zero		1


	//   ....[5]....
        /*0244*/ 	.word	0x00000490
        /*0248*/ 	.word	0x000000ff
        /*024c*/ 	.word	0x0000c028
        /*0250*/ 	.short	0x0100
        /*0252*/ 	.byte	0x0b
	.zero		1


	//   ....[6]....
        /*0254*/ 	.word	0x000004a0
        /*0258*/ 	.word	0x000000ff
        /*025c*/ 	.word	0x0000c008
        /*0260*/ 	.short	0x0100
        /*0262*/ 	.byte	0x0b
	.zero		1


	//   ....[7]....
        /*0264*/ 	.word	0x000004b0
        /*0268*/ 	.word	0x000000ff
        /*026c*/ 	.word	0x0000c030
        /*0270*/ 	.short	0x0100
        /*0272*/ 	.byte	0x0b
	.zero		1


	//   ....[8]....
        /*0274*/ 	.word	0x000004c0
        /*0278*/ 	.word	0x000000ff
        /*027c*/ 	.word	0x0000c010
        /*0280*/ 	.short	0x0100
        /*0282*/ 	.byte	0x0b
	.zero		1


	//   ....[9]....
        /*0284*/ 	.word	0x000004d0
        /*0288*/ 	.word	0x000000ff
        /*028c*/ 	.word	0x0000c038
        /*0290*/ 	.short	0x0100
        /*0292*/ 	.byte	0x0b
	.zero		1


	//   ....[10]....
        /*0294*/ 	.word	0x000004e0
        /*0298*/ 	.word	0x000000ff
        /*029c*/ 	.word	0x0000c018
        /*02a0*/ 	.short	0x0100
        /*02a2*/ 	.byte	0x0b
	.zero		1


	//   ....[11]....
        /*02a4*/ 	.word	0x000004f0
        /*02a8*/ 	.word	0x000000ff
        /*02ac*/ 	.word	0x0000c040
        /*02b0*/ 	.short	0x0100
        /*02b2*/ 	.byte	0x0b
	.zero		1


	//   ....[12]....
        /*02b4*/ 	.word	0x00000500
        /*02b8*/ 	.word	0x000000ff
        /*02bc*/ 	.word	0x0000c020
        /*02c0*/ 	.short	0x0100
        /*02c2*/ 	.byte	0x0b
	.zero		1


	//   ....[13]....
        /*02c4*/ 	.word	0x00000510
        /*02c8*/ 	.word	0x000000ff
        /*02cc*/ 	.word	0x0000c048
        /*02d0*/ 	.short	0x0100
        /*02d2*/ 	.byte	0x0b
	.zero		1


	//   ....[14]....
        /*02d4*/ 	.word	0x00000640
        /*02d8*/ 	.word	0x000000ff
        /*02dc*/ 	.word	0x0000c070
        /*02e0*/ 	.short	0x0100
        /*02e2*/ 	.byte	0x0b
	.zero		1


	//   ....[15]....
        /*02e4*/ 	.word	0x00000650
        /*02e8*/ 	.word	0x000000ff
        /*02ec*/ 	.word	0x0000c080
        /*02f0*/ 	.short	0x0100
        /*02f2*/ 	.byte	0x0b
	.zero		1


	//   ....[16]....
        /*02f4*/ 	.word	0x00000660
        /*02f8*/ 	.word	0x000000ff
        /*02fc*/ 	.word	0x0000c078
        /*0300*/ 	.short	0x0100
        /*0302*/ 	.byte	0x0b
	.zero		1


	//   ....[17]....
        /*0304*/ 	.word	0x00000670
        /*0308*/ 	.word	0x000000ff
        /*030c*/ 	.word	0x0000c088
        /*0310*/ 	.short	0x0100
        /*0312*/ 	.byte	0x0b
	.zero		1


	//   ....[18]....
        /*0314*/ 	.word	0x000007b0
        /*0318*/ 	.word	0x000000ff
        /*031c*/ 	.word	0x0000c090
        /*0320*/ 	.short	0x0100
        /*0322*/ 	.byte	0x08
	.zero		1


	//   ....[19]....
        /*0324*/ 	.word	0x000007c0
        /*0328*/ 	.word	0x000000ff
        /*032c*/ 	.word	0x0000c098
        /*0330*/ 	.short	0x0100
        /*0332*/ 	.byte	0x08
	.zero		1


	//   ....[20]....
        /*0334*/ 	.word	0x000007d0
        /*0338*/ 	.word	0x000000ff
        /*033c*/ 	.word	0x0000c0a0
        /*0340*/ 	.short	0x0100
        /*0342*/ 	.byte	0x08
	.zero		1


	//   ....[21]....
        /*0344*/ 	.word	0x000007e0
        /*0348*/ 	.word	0x000000ff
        /*034c*/ 	.word	0x0000c0a8
        /*0350*/ 	.short	0x0100
        /*0352*/ 	.byte	0x08
	.zero		1


	//   ....[22]....
        /*0354*/ 	.word	0x000008e0
        /*0358*/ 	.word	0x000000ff
        /*035c*/ 	.word	0x0000c0c0
        /*0360*/ 	.short	0x0100
        /*0362*/ 	.byte	0x0b
	.zero		1


	//   ....[23]....
        /*0364*/ 	.word	0x000008f0
        /*0368*/ 	.word	0x000000ff
        /*036c*/ 	.word	0x0000c0c8
        /*0370*/ 	.short	0x0100
        /*0372*/ 	.byte	0x0b
	.zero		1


	//   ....[24]....
        /*0374*/ 	.word	0x00000cf0
        /*0378*/ 	.word	0x000000ff
        /*037c*/ 	.word	0x0000c050
        /*0380*/ 	.short	0x010a
        /*0382*/ 	.byte	0x07
	.zero		1


	//   ....[25]....
        /*0384*/ 	.word	0x00000d40
        /*0388*/ 	.word	0x000000ff
        /*038c*/ 	.word	0x0000c000
        /*0390*/ 	.short	0x010a
        /*0392*/ 	.byte	0x25
	.zero		1


	//   ....[26]....
        /*0394*/ 	.word	0x00000dd0
        /*0398*/ 	.word	0x000000ff
        /*039c*/ 	.word	0x00000000
        /*03a0*/ 	.short	0x010a
        /*03a2*/ 	.byte	0x0a
	.zero		1


	//   ....[27]....
        /*03a4*/ 	.word	0x000028b0
        /*03a8*/ 	.word	0x00000011
        /*03ac*/ 	.word	0x00000000
        /*03b0*/ 	.short	0x0101
        /*03b2*/ 	.byte	0x0e
	.zero		1


	//   ....[28]....
        /*03b4*/ 	.word	0x00003b60
        /*03b8*/ 	.word	0x000000ff
        /*03bc*/ 	.word	0x0000c008
        /*03c0*/ 	.short	0x010a
        /*03c2*/ 	.byte	0x25
	.zero		1


	//   ....[29]....
        /*03c4*/ 	.word	0x00003e20
        /*03c8*/ 	.word	0x000000ff
        /*03cc*/ 	.word	0x00000000
        /*03d0*/ 	.short	0x0101
        /*03d2*/ 	.byte	0x07
	.zero		1


	//   ....[30]....
        /*03d4*/ 	.word	0x00003f60
        /*03d8*/ 	.word	0x000000ff
        /*03dc*/ 	.word	0x0000c000
        /*03e0*/ 	.short	0x010a
        /*03e2*/ 	.byte	0x06
	.zero		1


	//   ....[31]....
        /*03e4*/ 	.word	0x00006dd0
        /*03e8*/ 	.word	0x000000ff
        /*03ec*/ 	.word	0x0000c000
        /*03f0*/ 	.short	0x010a
        /*03f2*/ 	.byte	0x06
	.zero		1


	//   ....[32]....
        /*03f4*/ 	.word	0x00006e90
        /*03f8*/ 	.word	0x000000ff
        /*03fc*/ 	.word	0x0000c000
        /*0400*/ 	.short	0x010a
        /*0402*/ 	.byte	0x06
	.zero		1


	//   ....[33]....
        /*0404*/ 	.word	0x00007140
        /*0408*/ 	.word	0x000000ff
        /*040c*/ 	.word	0x00000000
        /*0410*/ 	.short	0x0101
        /*0412*/ 	.byte	0x06
	.zero		1


	//   ....[34]....
        /*0414*/ 	.word	0x000071f0
        /*0418*/ 	.word	0x000000ff
        /*041c*/ 	.word	0x00000000
        /*0420*/ 	.short	0x0101
        /*0422*/ 	.byte	0x06
	.zero		1


	//   ....[35]....
        /*0424*/ 	.word	0x00007890
        /*0428*/ 	.word	0x000000ff
        /*042c*/ 	.word	0x0000c098
        /*0430*/ 	.short	0x010a
        /*0432*/ 	.byte	0x04
	.zero		1


	//   ....[36]....
        /*0434*/ 	.word	0x00008650
        /*0438*/ 	.word	0x00000000
        /*043c*/ 	.word	0x0000c090
        /*0440*/ 	.short	0x0101
        /*0442*/ 	.byte	0x25
	.zero		1


	//   ....[37]....
        /*0444*/ 	.word	0x000087a0
        /*0448*/ 	.word	0x00000004
        /*044c*/ 	.word	0x0000c060
        /*0450*/ 	.short	0x010a
        /*0452*/ 	.byte	0x3f
	.zero		1


	//   ....[38]....
        /*0454*/ 	.word	0x00008a00
        /*0458*/ 	.word	0x00000005
        /*045c*/ 	.word	0x0000c028
        /*0460*/ 	.short	0x010a
        /*0462*/ 	.byte	0x3f
	.zero		1


	//   ....[39]....
        /*0464*/ 	.word	0x00008c40
        /*0468*/ 	.word	0x00000005
        /*046c*/ 	.word	0x0000c060
        /*0470*/ 	.short	0x010a
        /*0472*/ 	.byte	0x3f
	.zero		1


	//   ....[40]....
        /*0474*/ 	.word	0x00008eb0
        /*0478*/ 	.word	0x00000004
        /*047c*/ 	.word	0x0000c028
        /*0480*/ 	.short	0x010a
        /*0482*/ 	.byte	0x3f
	.zero		1


	//   ....[41]....
        /*0484*/ 	.word	0x000091e0
        /*0488*/ 	.word	0x00000006
        /*048c*/ 	.word	0x0000c028
        /*0490*/ 	.short	0x010a
        /*0492*/ 	.byte	0x3f
	.zero		1


	//   ....[42]....
        /*0494*/ 	.word	0x00009450
        /*0498*/ 	.word	0x00000006
        /*049c*/ 	.word	0x0000c028
        /*04a0*/ 	.short	0x010a
        /*04a2*/ 	.byte	0x3f
	.zero		1


	//   ....[43]....
        /*04a4*/ 	.word	0x000096b0
        /*04a8*/ 	.word	0x00000003
        /*04ac*/ 	.word	0x0000c050
        /*04b0*/ 	.short	0x010a
        /*04b2*/ 	.byte	0x3f
	.zero		1


	//   ....[44]....
        /*04b4*/ 	.word	0x00009710
        /*04b8*/ 	.word	0x00000003
        /*04bc*/ 	.word	0x0000c000
        /*04c0*/ 	.short	0x010a
        /*04c2*/ 	.byte	0x3f
	.zero		1


	//   ....[45]....
        /*04c4*/ 	.word	0x00009770
        /*04c8*/ 	.word	0x00000004
        /*04cc*/ 	.word	0x00000000
        /*04d0*/ 	.short	0x010a
        /*04d2*/ 	.byte	0x3f
	.zero		1


	//   ....[46]....
        /*04d4*/ 	.word	0x000097d0
        /*04d8*/ 	.word	0x0000000b
        /*04dc*/ 	.word	0x0000c008
        /*04e0*/ 	.short	0x010a
        /*04e2*/ 	.byte	0x3f
	.zero		1


	//   ....[47]....
        /*04e4*/ 	.word	0x00009830
        /*04e8*/ 	.word	0x00000004
        /*04ec*/ 	.word	0x0000c000
        /*04f0*/ 	.short	0x010a
        /*04f2*/ 	.byte	0x3f
	.zero		1


	//   ....[48]....
        /*04f4*/ 	.word	0x00009890
        /*04f8*/ 	.word	0x0000000c
        /*04fc*/ 	.word	0x0000c000
        /*0500*/ 	.short	0x010a
        /*0502*/ 	.byte	0x3f
	.zero		1


	//   ....[49]....
        /*0504*/ 	.word	0x000098f0
        /*0508*/ 	.word	0x00000003
        /*050c*/ 	.word	0x0000c098
        /*0510*/ 	.short	0x010a
        /*0512*/ 	.byte	0x3f
	.zero		1


	//   ....[50]....
        /*0514*/ 	.word	0x00009940
        /*0518*/ 	.word	0x00000004
        /*051c*/ 	.word	0x0000c060
        /*0520*/ 	.short	0x010a
        /*0522*/ 	.byte	0x3f
	.zero		1


	//   ....[51]....
        /*0524*/ 	.word	0x00009990
        /*0528*/ 	.word	0x00000005
        /*052c*/ 	.word	0x0000c028
        /*0530*/ 	.short	0x010a
        /*0532*/ 	.byte	0x3f
	.zero		1


	//   ....[52]....
        /*0534*/ 	.word	0x000099e0
        /*0538*/ 	.word	0x00000005
        /*053c*/ 	.word	0x0000c060
        /*0540*/ 	.short	0x010a
        /*0542*/ 	.byte	0x3f
	.zero		1


	//   ....[53]....
        /*0544*/ 	.word	0x00009a30
        /*0548*/ 	.word	0x00000004
        /*054c*/ 	.word	0x0000c028
        /*0550*/ 	.short	0x010a
        /*0552*/ 	.byte	0x3f
	.zero		1


	//   ....[54]....
        /*0554*/ 	.word	0x00009a80
        /*0558*/ 	.word	0x00000006
        /*055c*/ 	.word	0x0000c028
        /*0560*/ 	.short	0x010a
        /*0562*/ 	.byte	0x3f
	.zero		1


	//   ....[55]....
        /*0564*/ 	.word	0x00009ad0
        /*0568*/ 	.word	0x00000006
        /*056c*/ 	.word	0x0000c028
        /*0570*/ 	.short	0x010a
        /*0572*/ 	.byte	0x3f
	.zero		1


	//----- nvinfo : EIATTR_NUM_MBARRIERS
	.align		4
.L_37:
        /*0574*/ 	.byte	0x03, 0x38
        /*0576*/ 	.short	0x0018


	//----- nvinfo : EIATTR_EXIT_INSTR_OFFSETS
	.align		4
        /*0578*/ 	.byte	0x04, 0x1c
        /*057a*/ 	.short	(.L_39 - .L_38)


	//   ....[0]....
.L_38:
        /*057c*/ 	.word	0x00000990


	//   ....[1]....
        /*0580*/ 	.word	0x00008660


	//   ....[2]....
        /*0584*/ 	.word	0x000086a0


	//   ....[3]....
        /*0588*/ 	.word	0x000090b0


	//   ....[4]....
        /*058c*/ 	.word	0x00009690


	//----- nvinfo : EIATTR_MAX_THREADS
	.align		4
.L_39:
        /*0590*/ 	.byte	0x04, 0x05
        /*0592*/ 	.short	(.L_41 - .L_40)
.L_40:
        /*0594*/ 	.word	0x00000180
        /*0598*/ 	.word	0x00000001
        /*059c*/ 	.word	0x00000001


	//----- nvinfo : EIATTR_CRS_STACK_SIZE
	.align		4
.L_41:
        /*05a0*/ 	.byte	0x04, 0x1e
        /*05a2*/ 	.short	(.L_43 - .L_42)
.L_42:
        /*05a4*/ 	.word	0x00000000


	//----- nvinfo : EIATTR_CBANK_PARAM_SIZE
	.align		4
.L_43:
        /*05a8*/ 	.byte	0x03, 0x19
        /*05aa*/ 	.short	0x0870


	//----- nvinfo : EIATTR_PARAM_CBANK
	.align		4
        /*05ac*/ 	.byte	0x04, 0x0a
        /*05ae*/ 	.short	(.L_45 - .L_44)
	.align		4
.L_44:
        /*05b0*/ 	.word	index@(.nv.constant0._ZN7cutlass13device_kernelINS_4fmha6kernel28FmhaKernelTmaWarpSpecializedINS1_10collective30FmhaMainloopTmaWarpSpecializedINS_12float_e4m3_tEffN4cute5tupleIJNS7_1CILi128EEESA_NS9_ILi64EEEEEENS8_IJiNS9_ILi1EEENS8_IJiiEEEEEESF_NS8_IJSD_iSE_EEENS4_13DefaultFusionEJEEENS4_15FmhaFwdEpilogueIS6_fNS8_IJSB_SB_SA_EEEEENS2_23IndividualTileSchedulerEJEEEEEvNT_6ParamsE)
        /*05b4*/ 	.short	0x0210
        /*05b6*/ 	.short	0x0870


	//----- nvinfo : EIATTR_SW_WAR
	.align		4
.L_45:
        /*05b8*/ 	.byte	0x04, 0x36
        /*05ba*/ 	.short	(.L_47 - .L_46)
.L_46:
        /*05bc*/ 	.word	0x00000008
.L_47:


//--------------------- .nv.callgraph             --------------------------
	.section	.nv.callgraph,"",@"SHT_CUDA_CALLGRAPH"
	.align	4
	.sectionentsize	8
	.align		4
        /*0000*/ 	.word	0x00000000
	.align		4
        /*0004*/ 	.word	0xffffffff
	.align		4
        /*0008*/ 	.word	index@(_ZN7cutlass13device_kernelINS_4fmha6kernel28FmhaKernelTmaWarpSpecializedINS1_10collective30FmhaMainloopTmaWarpSpecializedINS_12float_e4m3_tEffN4cute5tupleIJNS7_1CILi128EEESA_NS9_ILi64EEEEEENS8_IJiNS9_ILi1EEENS8_IJiiEEEEEESF_NS8_IJSD_iSE_EEENS4_13DefaultFusionEJEEENS4_15FmhaFwdEpilogueIS6_fNS8_IJSB_SB_SA_EEEEENS2_23IndividualTileSchedulerEJEEEEEvNT_6ParamsE)
	.align		4
        /*000c*/ 	.word	index@(__assertfail)
	.align		4
        /*0010*/ 	.word	0x00000000
	.align		4
        /*0014*/ 	.word	0xfffffffe
	.align		4
        /*0018*/ 	.word	0x00000000
	.align		4
        /*001c*/ 	.word	0xfffffffd
	.align		4
        /*0020*/ 	.word	0x00000000
	.align		4
        /*0024*/ 	.word	0xfffffffc


//--------------------- .nv.constant4             --------------------------
	.section	.nv.constant4,"a",@progbits
	.align	8
	.align		8
.nv.constant4:
        /*0000*/ 	.dword	__assertfail
	.align		8
        /*0008*/ 	.dword	__unnamed_1
	.align		8
        /*0010*/ 	.dword	_ZN39_INTERNAL_1b34ca2f_4_k_cu_bab7836a_35434cuda3std3__45__cpo5beginE
	.align		8
        /*0018*/ 	.dword	_ZN39_INTERNAL_1b34ca2f_4_k_cu_bab7836a_35434cuda3std3__45__cpo3endE
	.align		8
        /*0020*/ 	.dword	_ZN39_INTERNAL_1b34ca2f_4_k_cu_bab7836a_35434cuda3std3__45__cpo6cbeginE
	.align		8
        /*0028*/ 	.dword	_ZN39_INTERNAL_1b34ca2f_4_k_cu_bab7836a_35434cuda3std3__45__cpo4cendE
	.align		8
        /*0030*/ 	.dword	_ZN39_INTERNAL_1b34ca2f_4_k_cu_bab7836a_35434cuda3std3__441_GLOBAL__N__1b34ca2f_4_k_cu_bab7836a_35436ignoreE
	.align		8
        /*0038*/ 	.dword	_ZN39_INTERNAL_1b34ca2f_4_k_cu_bab7836a_35434cuda3std3__419piecewise_constructE
	.align		8
        /*0040*/ 	.dword	_ZN39_INTERNAL_1b34ca2f_4_k_cu_bab7836a_35434cuda3std3__48in_placeE
	.align		8
        /*0048*/ 	.dword	_ZN39_INTERNAL_1b34ca2f_4_k_cu_bab7836a_35434cuda3std6ranges3__45__cpo4swapE
	.align		8
        /*0050*/ 	.dword	_ZN39_INTERNAL_1b34ca2f_4_k_cu_bab7836a_35434cuda3std6ranges3__45__cpo9iter_moveE
	.align		8
        /*0058*/ 	.dword	_ZN39_INTERNAL_1b34ca2f_4_k_cu_bab7836a_35434cute7productE
	.align		8
        /*0060*/ 	.dword	_ZN39_INTERNAL_1b34ca2f_4_k_cu_bab7836a_35434cute1_E
	.align		8
        /*0068*/ 	.dword	$str$24
	.align		8
        /*0070*/ 	.dword	$str$25


//--------------------- .text._ZN7cutlass13device_kernelINS_4fmha6kernel28FmhaKernelTmaWarpSpecializedINS1_10collective30FmhaMainloopTmaWarpSpecializedINS_12float_e4m3_tEffN4cute5tupleIJNS7_1CILi128EEESA_NS9_ILi64EEEEEENS8_IJiNS9_ILi1EEENS8_IJiiEEEEEESF_NS8_IJSD_iSE_EEENS4_13DefaultFusionEJEEENS4_15FmhaFwdEpilogueIS6_fNS8_IJSB_SB_SA_EEEEENS2_23IndividualTileSchedulerEJEEEEEvNT_6ParamsE --------------------------
	.section	.text._ZN7cutlass13device_kernelINS_4fmha6kernel28FmhaKernelTmaWarpSpecializedINS1_10collective30FmhaMainloopTmaWarpSpecializedINS_12float_e4m3_tEffN4cute5tupleIJNS7_1CILi128EEESA_NS9_ILi64EEEEEENS8_IJiNS9_ILi1EEENS8_IJiiEEEEEESF_NS8_IJSD_iSE_EEENS4_13DefaultFusionEJEEENS4_15FmhaFwdEpilogueIS6_fNS8_IJSB_SB_SA_EEEEENS2_23IndividualTileSchedulerEJEEEEEvNT_6ParamsE,"ax",@progbits
	.align	128
.text._ZN7cutlass13device_kernelINS_4fmha6kernel28FmhaKernelTmaWarpSpecializedINS1_10collective30FmhaMainloopTmaWarpSpecializedINS_12float_e4m3_tEffN4cute5tupleIJNS7_1CILi128EEESA_NS9_ILi64EEEEEENS8_IJiNS9_ILi1EEENS8_IJiiEEEEEESF_NS8_IJSD_iSE_EEENS4_13DefaultFusionEJEEENS4_15FmhaFwdEpilogueIS6_fNS8_IJSB_SB_SA_EEEEENS2_23IndividualTileSchedulerEJEEEEEvNT_6ParamsE:
        .type           _ZN7cutlass13device_kernelINS_4fmha6kernel28FmhaKernelTmaWarpSpecializedINS1_10collective30FmhaMainloopTmaWarpSpecializedINS_12float_e4m3_tEffN4cute5tupleIJNS7_1CILi128EEESA_NS9_ILi64EEEEEENS8_IJiNS9_ILi1EEENS8_IJiiEEEEEESF_NS8_IJSD_iSE_EEENS4_13DefaultFusionEJEEENS4_15FmhaFwdEpilogueIS6_fNS8_IJSB_SB_SA_EEEEENS2_23IndividualTileSchedulerEJEEEEEvNT_6ParamsE,@function
        .size           _ZN7cutlass13device_kernelINS_4fmha6kernel28FmhaKernelTmaWarpSpecializedINS1_10collective30FmhaMainloopTmaWarpSpecializedINS_12float_e4m3_tEffN4cute5tupleIJNS7_1CILi128EEESA_NS9_ILi64EEEEEENS8_IJiNS9_ILi1EEENS8_IJiiEEEEEESF_NS8_IJSD_iSE_EEENS4_13DefaultFusionEJEEENS4_15FmhaFwdEpilogueIS6_fNS8_IJSB_SB_SA_EEEEENS2_23IndividualTileSchedulerEJEEEEEvNT_6ParamsE,(.L_x_105 - _ZN7cutlass13device_kernelINS_4fmha6kernel28FmhaKernelTmaWarpSpecializedINS1_10collective30FmhaMainloopTmaWarpSpecializedINS_12float_e4m3_tEffN4cute5tupleIJNS7_1CILi128EEESA_NS9_ILi64EEEEEENS8_IJiNS9_ILi1EEENS8_IJiiEEEEEESF_NS8_IJSD_iSE_EEENS4_13DefaultFusionEJEEENS4_15FmhaFwdEpilogueIS6_fNS8_IJSB_SB_SA_EEEEENS2_23IndividualTileSchedulerEJEEEEEvNT_6ParamsE)
        .other          _ZN7cutlass13device_kernelINS_4fmha6kernel28FmhaKernelTmaWarpSpecializedINS1_10collective30FmhaMainloopTmaWarpSpecializedINS_12float_e4m3_tEffN4cute5tupleIJNS7_1CILi128EEESA_NS9_ILi64EEEEEENS8_IJiNS9_ILi1EEENS8_IJiiEEEEEESF_NS8_IJSD_iSE_EEENS4_13DefaultFusionEJEEENS4_15FmhaFwdEpilogueIS6_fNS8_IJSB_SB_SA_EEEEENS2_23IndividualTileSchedulerEJEEEEEvNT_6ParamsE,@"STO_CUDA_ENTRY STV_DEFAULT"
_ZN7cutlass13device_kernelINS_4fmha6kernel28FmhaKernelTmaWarpSpecializedINS1_10collective30FmhaMainloopTmaWarpSpecializedINS_12float_e4m3_tEffN4cute5tupleIJNS7_1CILi128EEESA_NS9_ILi64EEEEEENS8_IJiNS9_ILi1EEENS8_IJiiEEEEEESF_NS8_IJSD_iSE_EEENS4_13DefaultFusionEJEEENS4_15FmhaFwdEpilogueIS6_fNS8_IJSB_SB_SA_EEEEENS2_23IndividualTileSchedulerEJEEEEEvNT_6ParamsE:
[----:B------:R-:W1:Y:S01]  /*0000*/  LDC R1, c[0x0][0x28] ;  /* 0x00000a00ff017b82 */ /* 0x000e620000000800 */
[----:B------:R-:W2:Y:S01]  /*0010*/  S2R R0, SR_TID.X ;  /* 0x0000000000007919 */ /* 0x000ea20000002100 */
[----:B------:R-:W-:Y:S01]  /*0020*/  ELECT P1, URZ, PT ;  /* 0x00000000003f782f */ /* 0x000fe20003820000 */
[----:B------:R-:W-:Y:S01]  /*0030*/  BSSY B0, `(.L_x_0) ;  /* 0x0000017000007945 */ /* 0x000fe20003800000 */
[----:B--2---:R-:W-:-:S05]  /*0040*/  SHF.R.U32.HI R2, RZ, 0x5, R0 ;  /* 0x00000005ff027819 */ /* 0x004fca0000011600 */
[----:B------:R-:W2:Y:S02]  /*0050*/  SHFL.IDX PT, R3, R2, RZ, 0x1f ;  /* 0x00001fff02037589 */ /* 0x000ea400000e0000 */
[----:B--2---:R-:W-:Y:S02]  /*0060*/  R2UR UR4, R3 ;  /* 0x00000000030472ca */ /* 0x004fe400000e0000 */
[----:B------:R-:W-:-:S06]  /*0070*/  SHF.R.U32.HI R3, RZ, 0x7, R0 ;  /* 0x00000007ff037819 */ /* 0x000fcc0000011600 */
[----:B------:R-:W2:Y:S05]  /*0080*/  SHFL.IDX PT, R3, R3, RZ, 0x1f ;  /* 0x00001fff03037589 */ /* 0x000eaa00000e0000 */
[----:B------:R-:W-:Y:S02]  /*0090*/  USHF.R.S32.HI UR5, URZ, 0x1f, UR4 ;  /* 0x0000001f3f057899 */ /* 0x000fe40008011404 */
[----:B------:R-:W-:Y:S02]  /*00a0*/  ISETP.NE.OR P0, PT, RZ, UR4, !P1 ;  /* 0x00000004ff007c0c */ /* 0x000fe4000cf05670 */
[----:B------:R-:W-:-:S04]  /*00b0*/  ULEA.HI UR5, UR5, UR4, URZ, 0x2 ;  /* 0x0000000405057291 */ /* 0x000fc8000f8f103f */
[----:B------:R-:W-:-:S04]  /*00c0*/  ULOP3.LUT UR5, UR5, 0xfffffffc, URZ, 0xc0, !UPT ;  /* 0xfffffffc05057892 */ /* 0x000fc8000f8ec03f */
[----:B------:R-:W-:-:S03]  /*00d0*/  UIADD3 UR7, UR4, -UR5, URZ ;  /* 0x8000000504077290 */ /* 0x000fc6000fffe03f */
[----:B-1----:R-:W-:Y:S09]  /*00e0*/  @P0 BRA `(.L_x_1) ;  /* 0x00000000002c0947 */ /* 0x002ff20003800000 */
[----:B------:R-:W-:Y:S02]  /*00f0*/  ULDC.64 UR4, c[0x0][0x198] ;  /* 0x0000660000047ab9 */ /* 0x000fe40000000a00 */
[----:B------:R-:W-:Y:S02]  /*0100*/  UIADD3 UR8, UP0, UR4, 0xf0, URZ ;  /* 0x000000f004087890 */ /* 0x000fe4000ff1e03f */
[----:B------:R-:W-:Y:S02]  /*0110*/  UIADD3 UR10, UP1, UR4, 0x1f0, URZ ;  /* 0x000001f0040a7890 */ /* 0x000fe4000ff3e03f */
[----:B------:R-:W-:Y:S02]  /*0120*/  UIADD3 UR4, UP2, UR4, 0x2f0, URZ ;  /* 0x000002f004047890 */ /* 0x000fe4000ff5e03f */
[----:B------:R-:W-:Y:S02]  /*0130*/  UIADD3.X UR9, URZ, UR5, URZ, UP0, !UPT ;  /* 0x000000053f097290 */ /* 0x000fe400087fe43f */
[----:B------:R-:W-:-:S02]  /*0140*/  UIADD3.X UR11, URZ, UR5, URZ, UP1, !UPT ;  /* 0x000000053f0b7290 */ /* 0x000fc40008ffe43f */
[----:B------:R-:W-:-:S05]  /*0150*/  UIADD3.X UR5, URZ, UR5, URZ, UP2, !UPT ;  /* 0x000000053f057290 */ /* 0x000fca00097fe43f */
[----:B------:R1:W-:Y:S02]  /*0160*/  UTMACCTL.PF [UR8] ;  /* 0x00000000080079b9 */ /* 0x0003e40008040000 */
[----:B------:R1:W-:Y:S02]  /*0170*/  UTMACCTL.PF [UR10] ;  /* 0x000000000a0079b9 */ /* 0x0003e40008040000 */
[----:B------:R1:W-:Y:S02]  /*0180*/  UTMACCTL.PF [UR4] ;  /* 0x00000000040079b9 */ /* 0x0003e40008040000 */
[----:B-1----:R-:W-:Y:S01]  /*0190*/  NOP ;  /* 0x0000000000007918 */ /* 0x002fe20000000000 */
.L_x_1:
[----:B------:R-:W-:Y:S05]  /*01a0*/  BSYNC B0 ;  /* 0x0000000000007941 */ /* 0x000fea0003800000 */
.L_x_0:
[----:B------:R-:W1:Y:S01]  /*01b0*/  SHFL.IDX PT, R4, R2, RZ, 0x1f ;  /* 0x00001fff02047589 */ /* 0x000e6200000e0000 */
[----:B--2---:R-:W-:Y:S01]  /*01c0*/  R2UR UR36, R3 ;  /* 0x00000000032472ca */ /* 0x004fe200000e0000 */
[----:B------:R-:W-:-:S12]  /*01d0*/  UISETP.NE.AND UP0, UPT, UR7, 0x1, UPT ;  /* 0x000000010700788c */ /* 0x000fd8000bf05270 */
[----:B------:R-:W-:Y:S02]  /*01e0*/  UIADD3 UR10, UR36, -0x1, URZ ;  /* 0xffffffff240a7890 */ /* 0x000fe4000fffe03f */
[----:B------:R-:W-:Y:S02]  /*01f0*/  UISETP.EQ.AND UP0, UPT, UR36, URZ, !UP0 ;  /* 0x0000003f2400728c */ /* 0x000fe4000c702270 */
[----:B------:R-:W-:Y:S02]  /*0200*/  UISETP.GE.U32.AND UP1, UPT, UR10, 0x4, UPT ;  /* 0x000000040a00788c */ /* 0x000fe4000bf26070 */
[----:B------:R-:W-:Y:S01]  /*0210*/  USEL UR6, URZ, 0x1, !UP0 ;  /* 0x000000013f067887 */ /* 0x000fe2000c000000 */
[----:B-1----:R-:W-:-:S03]  /*0220*/  ISETP.NE.AND P0, PT, R4, RZ, PT ;  /* 0x000000ff0400720c */ /* 0x002fc60003f05270 */
[----:B------:R-:W-:-:S10]  /*0230*/  USEL UR6, UR6, 0x2, UP1 ;  /* 0x0000000206067887 */ /* 0x000fd40008800000 */
[----:B------:R-:W-:Y:S05]  /*0240*/  @P0 BRA `(.L_x_2) ;  /* 0x0000000000480947 */ /* 0x000fea0003800000 */
[----:B------:R-:W1:Y:S01]  /*0250*/  S2UR UR11, SR_CgaCtaId ;  /* 0x00000000000b79c3 */ /* 0x000e620000008800 */
[----:B------:R-:W-:Y:S01]  /*0260*/  UMOV UR4, 0x400 ;  /* 0x0000040000047882 */ /* 0x000fe20000000000 */
[----:B------:R-:W-:Y:S01]  /*0270*/  UMOV UR5, 0x1 ;  /* 0x0000000100057882 */ /* 0x000fe20000000000 */
[----:B------:R-:W-:Y:S01]  /*0280*/  UMOV UR8, 0x80 ;  /* 0x0000008000087882 */ /* 0x000fe20000000000 */
[----:B------:R-:W-:Y:S01]  /*0290*/  ELECT P0, URZ, PT ;  /* 0x00000000003f782f */ /* 0x000fe20003800000 */
[----:B------:R-:W-:-:S04]  /*02a0*/  UIADD3 UR8, -UR8, 0x100000, URZ ;  /* 0x0010000008087890 */ /* 0x000fc8000fffe13f */
[----:B------:R-:W-:Y:S02]  /*02b0*/  USHF.L.U32 UR9, UR8, 0xb, URZ ;  /* 0x0000000b08097899 */ /* 0x000fe4000800063f */
[----:B------:R-:W-:Y:S02]  /*02c0*/  USHF.L.U32 UR8, UR8, 0x1, URZ ;  /* 0x0000000108087899 */ /* 0x000fe4000800063f */
[----:B-1----:R-:W-:Y:S02]  /*02d0*/  ULEA UR11, UR11, UR4, 0x18 ;  /* 0x000000040b0b7291 */ /* 0x002fe4000f8ec03f */
[----:B------:R-:W-:-:S04]  /*02e0*/  UIADD3 UR4, -UR5, 0x100000, URZ ;  /* 0x0010000005047890 */ /* 0x000fc8000fffe13f */
[----:B------:R-:W-:Y:S02]  /*02f0*/  USHF.L.U32 UR5, UR4, 0xb, URZ ;  /* 0x0000000b04057899 */ /* 0x000fe4000800063f */
[----:B------:R-:W-:Y:S01]  /*0300*/  USHF.L.U32 UR4, UR4, 0x1, URZ ;  /* 0x0000000104047899 */ /* 0x000fe2000800063f */
[----:B------:R-:W1:Y:S11]  /*0310*/  FENCE.VIEW.ASYNC.S ;  /* 0x00000000000073c6 */ /* 0x000e760000000000 */
[----:B-1----:R1:W2:Y:S01]  /*0320*/  SYNCS.EXCH.64 URZ, [UR11+0xc050], UR4 ;  /* 0x00c050040b3f75b2 */ /* 0x0022a20008000100 */
[----:B------:R1:W3:Y:S01]  /*0330*/  SYNCS.EXCH.64 URZ, [UR11+0xc060], UR8 ;  /* 0x00c060080b3f75b2 */ /* 0x0002e20008000100 */
[----:B------:R1:W4:Y:S01]  /*0340*/  SYNCS.EXCH.64 URZ, [UR11+0xc058], UR4 ;  /* 0x00c058040b3f75b2 */ /* 0x0003220008000100 */
[----:B------:R1:W1:Y:S01]  /*0350*/  SYNCS.EXCH.64 URZ, [UR11+0xc068], UR8 ;  /* 0x00c068080b3f75b2 */ /* 0x0002620008000100 */
[----:B------:R-:W-:Y:S01]  /*0360*/  NOP ;  /* 0x0000000000007918 */ /* 0x000fe20000000000 */
.L_x_2:
[----:B------:R-:W5:Y:S01]  /*0370*/  SHFL.IDX PT, R3, R2, RZ, 0x1f ;  /* 0x00001fff02037589 */ /* 0x000f6200000e0000 */
[----:B------:R-:W-:Y:S01]  /*0380*/  NOP ;  /* 0x0000000000007918 */ /* 0x000fe20000000000 */
[----:B-----5:R-:W-:-:S13]  /*0390*/  ISETP.NE.AND P0, PT, R3, RZ, PT ;  /* 0x000000ff0300720c */ /* 0x020fda0003f05270 */
[----:B------:R-:W-:Y:S05]  /*03a0*/  @P0 BRA `(.L_x_3) ;  /* 0x0000000000600947 */ /* 0x000fea0003800000 */
[----:B-1----:R-:W1:Y:S01]  /*03b0*/  S2UR UR5, SR_CgaCtaId ;  /* 0x00000000000579c3 */ /* 0x002e620000008800 */
[----:B------:R-:W-:Y:S01]  /*03c0*/  UMOV UR4, 0x400 ;  /* 0x0000040000047882 */ /* 0x000fe20000000000 */
[----:B------:R-:W-:Y:S01]  /*03d0*/  UMOV UR8, 0x1 ;  /* 0x0000000100087882 */ /* 0x000fe20000000000 */
[----:B------:R-:W-:Y:S01]  /*03e0*/  UMOV UR12, 0x100 ;  /* 0x00000100000c7882 */ /* 0x000fe20000000000 */
[----:B------:R-:W-:-:S04]  /*03f0*/  UIADD3 UR8, -UR8, 0x100000, URZ ;  /* 0x0010000008087890 */ /* 0x000fc8000fffe13f */
[----:B------:R-:W-:Y:S02]  /*0400*/  USHF.L.U32 UR9, UR8, 0xb, URZ ;  /* 0x0000000b08097899 */ /* 0x000fe4000800063f */
[----:B------:R-:W-:Y:S01]  /*0410*/  USHF.L.U32 UR8, UR8, 0x1, URZ ;  /* 0x0000000108087899 */ /* 0x000fe2000800063f */
[----:B------:R-:W-:Y:S01]  /*0420*/  ELECT P0, URZ, PT ;  /* 0x00000000003f782f */ /* 0x000fe20003800000 */
[----:B-1----:R-:W-:Y:S02]  /*0430*/  ULEA UR11, UR5, UR4, 0x18 ;  /* 0x00000004050b7291 */ /* 0x002fe4000f8ec03f */
[----:B------:R-:W-:-:S04]  /*0440*/  UIADD3 UR4, -UR12, 0x100000, URZ ;  /* 0x001000000c047890 */ /* 0x000fc8000fffe13f */
[----:B------:R-:W-:Y:S02]  /*0450*/  USHF.L.U32 UR5, UR4, 0xb, URZ ;  /* 0x0000000b04057899 */ /* 0x000fe4000800063f */
[----:B------:R-:W-:Y:S01]  /*0460*/  USHF.L.U32 UR4, UR4, 0x1, URZ ;  /* 0x0000000104047899 */ /* 0x000fe2000800063f */
[----:B------:R-:W1:Y:S03]  /*0470*/  FENCE.VIEW.ASYNC.S ;  /* 0x00000000000073c6 */ /* 0x000e660000000000 */
[----:B-1----:R1:W1:Y:S08]  /*0480*/  SYNCS.EXCH.64 URZ, [UR11+0xc000], UR8 ;  /* 0x00c000080b3f75b2 */ /* 0x0022700008000100 */
[----:B------:R1:W1:Y:S01]  /*0490*/  SYNCS.EXCH.64 URZ, [UR11+0xc028], UR4 ;  /* 0x00c028040b3f75b2 */ /* 0x0002620008000100 */
        /* <DEDUP_REMOVED lines=8> */
[----:B------:R-:W-:Y:S01]  /*0520*/  NOP ;  /* 0x0000000000007918 */ /* 0x000fe20000000000 */
.L_x_3:
        /* <DEDUP_REMOVED lines=21> */
[----:B------:R-:W-:Y:S01]  /*0680*/  NOP ;  /* 0x0000000000007918 */ /* 0x000fe20000000000 */
.L_x_4:
[----:B------:R-:W5:Y:S01]  /*0690*/  SHFL.IDX PT, R3, R2, RZ, 0x1f ;  /* 0x00001fff02037589 */ /* 0x000f6200000e0000 */
[----:B------:R-:W-:Y:S01]  /*06a0*/  ELECT P0, URZ, PT ;  /* 0x00000000003f782f */ /* 0x000fe20003800000 */
[----:B------:R-:W-:Y:S01]  /*06b0*/  NOP ;  /* 0x0000000000007918 */ /* 0x000fe20000000000 */
[----:B-1----:R-:W-:Y:S02]  /*06c0*/  UMOV UR4, 0x80 ;  /* 0x0000008000047882 */ /* 0x002fe40000000000 */
[C---:B-----5:R-:W-:Y:S02]  /*06d0*/  ISETP.NE.OR P0, PT, R3.reuse, RZ, !P0 ;  /* 0x000000ff0300720c */ /* 0x060fe40004705670 */
[----:B------:R-:W-:-:S11]  /*06e0*/  ISETP.NE.AND P2, PT, R3, RZ, PT ;  /* 0x000000ff0300720c */ /* 0x000fd60003f45270 */
[----:B------:R-:W-:Y:S01]  /*06f0*/  VOTEU.ALL UP0, P0 ;  /* 0x00000000003f7886 */ /* 0x000fe20000000000 */
[----:B------:R-:W-:Y:S01]  /*0700*/  VOTEU.ALL UP1, P0 ;  /* 0x00000000003f7886 */ /* 0x000fe20000020000 */
[----:B------:R-:W-:Y:S01]  /*0710*/  VOTEU.ALL UP2, P0 ;  /* 0x00000000003f7886 */ /* 0x000fe20000040000 */
[----:B------:R-:W-:Y:S02]  /*0720*/  VOTEU.ALL UP3, P0 ;  /* 0x00000000003f7886 */ /* 0x000fe40000060000 */
[----:B------:R-:W1:Y:S01]  /*0730*/  @!UP0 S2UR UR9, SR_CgaCtaId ;  /* 0x00000000000989c3 */ /* 0x000e620000008800 */
[----:B------:R-:W-:Y:S01]  /*0740*/  @!UP0 UMOV UR8, 0x400 ;  /* 0x0000040000088882 */ /* 0x000fe20000000000 */
[----:B------:R-:W-:-:S04]  /*0750*/  @!UP0 UIADD3 UR4, -UR4, 0x100000, URZ ;  /* 0x0010000004048890 */ /* 0x000fc8000fffe13f */
[----:B------:R-:W-:Y:S02]  /*0760*/  @!UP0 USHF.L.U32 UR5, UR4, 0xb, URZ ;  /* 0x0000000b04058899 */ /* 0x000fe4000800063f */
[----:B------:R-:W-:Y:S02]  /*0770*/  @!UP0 USHF.L.U32 UR4, UR4, 0x1, URZ ;  /* 0x0000000104048899 */ /* 0x000fe4000800063f */
[----:B-1----:R-:W-:Y:S01]  /*0780*/  @!UP0 ULEA UR8, UR9, UR8, 0x18 ;  /* 0x0000000809088291 */ /* 0x002fe2000f8ec03f */
[----:B------:R-:W-:Y:S01]  /*0790*/  VOTEU.ALL UP0, P0 ;  /* 0x00000000003f7886 */ /* 0x000fe20000000000 */
[----:B------:R-:W1:Y:S10]  /*07a0*/  FENCE.VIEW.ASYNC.S ;  /* 0x00000000000073c6 */ /* 0x000e740000000000 */
[----:B-1----:R1:W1:Y:S01]  /*07b0*/  @!UP0 SYNCS.EXCH.64 URZ, [UR8+0xc090], UR4 ;  /* 0x00c09004083f85b2 */ /* 0x0022620008000100 */
[----:B------:R1:W1:Y:S01]  /*07c0*/  @!UP1 SYNCS.EXCH.64 URZ, [UR8+0xc098], UR4 ;  /* 0x00c09804083f95b2 */ /* 0x0002620008000100 */
[----:B------:R1:W1:Y:S01]  /*07d0*/  @!UP2 SYNCS.EXCH.64 URZ, [UR8+0xc0a0], UR4 ;  /* 0x00c0a004083fa5b2 */ /* 0x0002620008000100 */
[----:B------:R1:W1:Y:S01]  /*07e0*/  @!UP3 SYNCS.EXCH.64 URZ, [UR8+0xc0a8], UR4 ;  /* 0x00c0a804083fb5b2 */ /* 0x0002620008000100 */
[----:B------:R-:W-:Y:S01]  /*07f0*/  NOP ;  /* 0x0000000000007918 */ /* 0x000fe20000000000 */
[----:B------:R-:W-:Y:S05]  /*0800*/  @P2 BRA `(.L_x_5) ;  /* 0x0000000000402947 */ /* 0x000fea0003800000 */
[----:B-1----:R-:W1:Y:S01]  /*0810*/  S2UR UR5, SR_CgaCtaId ;  /* 0x00000000000579c3 */ /* 0x002e620000008800 */
[----:B------:R-:W-:Y:S01]  /*0820*/  UMOV UR4, 0x400 ;  /* 0x0000040000047882 */ /* 0x000fe20000000000 */
[----:B------:R-:W-:Y:S01]  /*0830*/  UMOV UR8, 0x20 ;  /* 0x0000002000087882 */ /* 0x000fe20000000000 */
[----:B------:R-:W-:Y:S01]  /*0840*/  UMOV UR9, 0x80 ;  /* 0x0000008000097882 */ /* 0x000fe20000000000 */
[----:B------:R-:W-:Y:S01]  /*0850*/  ELECT P0, URZ, PT ;  /* 0x00000000003f782f */ /* 0x000fe20003800000 */
[----:B-1----:R-:W-:Y:S02]  /*0860*/  ULEA UR11, UR5, UR4, 0x18 ;  /* 0x00000004050b7291 */ /* 0x002fe4000f8ec03f */
[----:B------:R-:W-:-:S04]  /*0870*/  UIADD3 UR4, -UR8, 0x100000, URZ ;  /* 0x0010000008047890 */ /* 0x000fc8000fffe13f */
[----:B------:R-:W-:Y:S02]  /*0880*/  USHF.L.U32 UR5, UR4, 0xb, URZ ;  /* 0x0000000b04057899 */ /* 0x000fe4000800063f */
[----:B------:R-:W-:Y:S02]  /*0890*/  USHF.L.U32 UR4, UR4, 0x1, URZ ;  /* 0x0000000104047899 */ /* 0x000fe4000800063f */
[----:B------:R-:W-:-:S04]  /*08a0*/  UIADD3 UR8, -UR9, 0x100000, URZ ;  /* 0x0010000009087890 */ /* 0x000fc8000fffe13f */
[----:B------:R-:W-:Y:S02]  /*08b0*/  USHF.L.U32 UR9, UR8, 0xb, URZ ;  /* 0x0000000b08097899 */ /* 0x000fe4000800063f */
[----:B------:R-:W-:Y:S01]  /*08c0*/  USHF.L.U32 UR8, UR8, 0x1, URZ ;  /* 0x0000000108087899 */ /* 0x000fe2000800063f */
[----:B------:R-:W1:Y:S03]  /*08d0*/  FENCE.VIEW.ASYNC.S ;  /* 0x00000000000073c6 */ /* 0x000e660000000000 */
[----:B-1----:R1:W1:Y:S08]  /*08e0*/  SYNCS.EXCH.64 URZ, [UR11+0xc0c0], UR4 ;  /* 0x00c0c0040b3f75b2 */ /* 0x0022700008000100 */
[----:B------:R1:W1:Y:S01]  /*08f0*/  SYNCS.EXCH.64 URZ, [UR11+0xc0c8], UR8 ;  /* 0x00c0c8080b3f75b2 */ /* 0x0002620008000100 */
[----:B------:R-:W-:Y:S01]  /*0900*/  NOP ;  /* 0x0000000000007918 */ /* 0x000fe20000000000 */
.L_x_5:
[----:B------:R-:W-:Y:S01]  /*0910*/  ISETP.NE.AND P0, PT, RZ, UR36, PT ;  /* 0x00000024ff007c0c */ /* 0x000fe2000bf05270 */
[----:B------:R-:W-:Y:S01]  /*0920*/  IMAD.U32 R2, RZ, RZ, UR7 ;  /* 0x00000007ff027e24 */ /* 0x000fe2000f8e00ff */
[----:B------:R-:W-:Y:S01]  /*0930*/  NOP ;  /* 0x0000000000007918 */ /* 0x000fe20000000000 */
[----:B-1234-:R-:W-:Y:S03]  /*0940*/  BAR.SYNC.DEFER_BLOCKING 0x0 ;  /* 0x0000000000007b1d */ /* 0x01efe60000010000 */
[----:B------:R-:W-:-:S07]  /*0950*/  ISETP.EQ.AND P2, PT, R2, 0x1, P1 ;  /* 0x000000010200780c */ /* 0x000fce0000f42270 */
[----:B------:R-:W-:Y:S06]  /*0960*/  @!P0 BRA `(.L_x_6) ;  /* 0x0000007c00408947 */ /* 0x000fec0003800000 */
[----:B------:R-:W-:-:S06]  /*0970*/  UISETP.GT.U32.AND UP0, UPT, UR10, 0x3, UPT ;  /* 0x000000030a00788c */ /* 0x000fcc000bf04070 */
[----:B------:R-:W-:-:S13]  /*0980*/  PLOP3.LUT P0, PT, PT, PT, UP0, 0x80, 0x0 ;  /* 0x000000000000781c */ /* 0x000fda0003f0f008 */
[----:B------:R-:W-:Y:S05]  /*0990*/  @P0 EXIT ;  /* 0x000000000000094d */ /* 0x000fea0003800000 */
.L_x_7:
[----:B------:R-:W-:-:S08]  /*09a0*/  NOP ;  /* 0x0000000000007918 */ /* 0x000fd00000000000 */
[----:B------:R-:W1:Y:S02]  /*09b0*/  USETMAXREG.TRY_ALLOC.CTAPOOL UP0, 0xf0 ;  /* 0x000000f0000079c8 */ /* 0x000e640008000600 */
[----:B-1----:R-:W-:-:S13]  /*09c0*/  PLOP3.LUT P0, PT, PT, PT, UP0, 0x80, 0x0 ;  /* 0x000000000000781c */ /* 0x002fda0003f0f008 */
[----:B------:R-:W-:Y:S05]  /*09d0*/  @!P0 BRA `(.L_x_7) ;  /* 0xfffffffc00f08947 */ /* 0x000fea000383ffff */
[----:B------:R-:W-:Y:S01]  /*09e0*/  UISETP.NE.AND UP0, UPT, UR36, 0x1, UPT ;  /* 0x000000012400788c */ /* 0x000fe2000bf05270 */
[----:B------:R-:W1:Y:S01]  /*09f0*/  S2UR UR42, SR_CTAID.X ;  /* 0x00000000002a79c3 */ /* 0x000e620000002500 */
[----:B------:R-:W-:Y:S01]  /*0a00*/  UMOV UR4, URZ ;  /* 0x0000003f00047c82 */ /* 0x000fe20008000000 */
[----:B------:R-:W-:-:S03]  /*0a10*/  UMOV UR5, URZ ;  /* 0x0000003f00057c82 */ /* 0x000fc60008000000 */
[----:B------:R-:W-:-:S13]  /*0a20*/  PLOP3.LUT P0, PT, PT, PT, UP0, 0x80, 0x0 ;  /* 0x000000000000781c */ /* 0x000fda0003f0f008 */
[----:B------:R-:W-:Y:S05]  /*0a30*/  @!P0 BRA `(.L_x_8) ;  /* 0x00000000003c8947 */ /* 0x000fea0003800000 */
[----:B------:R-:W-:Y:S01]  /*0a40*/  UISETP.NE.AND UP0, UPT, UR36, 0x2, UPT ;  /* 0x000000022400788c */ /* 0x000fe2000bf05270 */
[----:B------:R-:W-:-:S05]  /*0a50*/  UMOV UR5, 0x1 ;  /* 0x0000000100057882 */ /* 0x000fca0000000000 */
[----:B------:R-:W-:-:S13]  /*0a60*/  PLOP3.LUT P1, PT, PT, PT, UP0, 0x80, 0x0 ;  /* 0x000000000000781c */ /* 0x000fda0003f2f008 */
[----:B------:R-:W-:Y:S05]  /*0a70*/  @!P1 BRA `(.L_x_8) ;  /* 0x00000000002c9947 */ /* 0x000fea0003800000 */
[----:B------:R-:W-:-:S06]  /*0a80*/  UISETP.NE.AND UP0, UPT, UR36, 0x3, UPT ;  /* 0x000000032400788c */ /* 0x000fcc000bf05270 */
[----:B------:R-:W-:-:S13]  /*0a90*/  PLOP3.LUT P1, PT, PT, PT, UP0, 0x80, 0x0 ;  /* 0x000000000000781c */ /* 0x000fda0003f2f008 */
[----:B------:R-:W-:Y:S05]  /*0aa0*/  @!P1 BRA `(.L_x_9) ;  /* 0x0000000000189947 */ /* 0x000fea0003800000 */
[----:B------:R-:W-:-:S11]  /*0ab0*/  UISETP.NE.AND UP0, UPT, UR36, 0x4, UPT ;  /* 0x000000042400788c */ /* 0x000fd6000bf05270 */
[----:B------:R-:W-:Y:S01]  /*0ac0*/  @!UP0 UMOV UR4, 0x1 ;  /* 0x0000000100048882 */ /* 0x000fe20000000000 */
[----:B------:R-:W-:Y:S01]  /*0ad0*/  @!UP0 UMOV UR5, 0x1 ;  /* 0x0000000100058882 */ /* 0x000fe20000000000 */
[----:B------:R-:W-:Y:S01]  /*0ae0*/  @UP0 UMOV UR4, URZ ;  /* 0x0000003f00040c82 */ /* 0x000fe20008000000 */
[----:B------:R-:W-:Y:S01]  /*0af0*/  @UP0 UMOV UR5, URZ ;  /* 0x0000003f00050c82 */ /* 0x000fe20008000000 */
[----:B------:R-:W-:Y:S05]  /*0b00*/  BRA `(.L_x_8) ;  /* 0x0000000000087947 */ /* 0x000fea0003800000 */
.L_x_9:
[----:B------:R-:W-:Y:S01]  /*0b10*/  UMOV UR4, 0x1 ;  /* 0x0000000100047882 */ /* 0x000fe20000000000 */
[----:B------:R-:W-:-:S05]  /*0b20*/  UMOV UR5, URZ ;  /* 0x0000003f00057c82 */ /* 0x000fca0008000000 */
.L_x_8:
[----:B------:R-:W-:Y:S05]  /*0b30*/  @!P0 BRA `(.L_x_10) ;  /* 0x00000000003c8947 */ /* 0x000fea0003800000 */
[----:B------:R-:W-:-:S06]  /*0b40*/  UISETP.NE.AND UP0, UPT, UR36, 0x2, UPT ;  /* 0x000000022400788c */ /* 0x000fcc000bf05270 */
[----:B------:R-:W-:-:S13]  /*0b50*/  PLOP3.LUT P0, PT, PT, PT, UP0, 0x80, 0x0 ;  /* 0x000000000000781c */ /* 0x000fda0003f0f008 */
[----:B------:R-:W-:Y:S05]  /*0b60*/  @!P0 BRA `(.L_x_11) ;  /* 0x0000000000288947 */ /* 0x000fea0003800000 */
[----:B------:R-:W-:-:S06]  /*0b70*/  UISETP.NE.AND UP0, UPT, UR36, 0x3, UPT ;  /* 0x000000032400788c */ /* 0x000fcc000bf05270 */
[----:B------:R-:W-:-:S13]  /*0b80*/  PLOP3.LUT P0, PT, PT, PT, UP0, 0x80, 0x0 ;  /* 0x000000000000781c */ /* 0x000fda0003f0f008 */
[----:B------:R-:W-:Y:S05]  /*0b90*/  @!P0 BRA `(.L_x_12) ;  /* 0x0000000000148947 */ /* 0x000fea0003800000 */
[----:B------:R-:W-:-:S06]  /*0ba0*/  UISETP.NE.AND UP0, UPT, UR36, 0x4, UPT ;  /* 0x000000042400788c */ /* 0x000fcc000bf05270 */
[----:B------:R-:W-:-:S13]  /*0bb0*/  PLOP3.LUT P0, PT, PT, PT, UP0, 0x80, 0x0 ;  /* 0x000000000000781c */ /* 0x000fda0003f0f008 */
[----:B------:R-:W-:Y:S05]  /*0bc0*/  @P0 BRA `(.L_x_13) ;  /* 0x00000000001c0947 */ /* 0x000fea0003800000 */
[----:B-1----:R-:W-:Y:S01]  /*0bd0*/  ULEA UR42, UR42, 0x3, 0x1 ;  /* 0x000000032a2a7891 */ /* 0x002fe2000f8e083f */
[----:B------:R-:W-:Y:S11]  /*0be0*/  BRA `(.L_x_13) ;  /* 0x0000000000147947 */ /* 0x000ff60003800000 */
.L_x_12:
[----:B-1----:R-:W-:Y:S01]  /*0bf0*/  ULEA UR42, UR42, 0x2, 0x1 ;  /* 0x000000022a2a7891 */ /* 0x002fe2000f8e083f */
[----:B------:R-:W-:Y:S11]  /*0c00*/  BRA `(.L_x_13) ;  /* 0x00000000000c7947 */ /* 0x000ff60003800000 */
.L_x_11:
[----:B-1----:R-:W-:Y:S01]  /*0c10*/  ULEA UR42, UR42, 0x1, 0x1 ;  /* 0x000000012a2a7891 */ /* 0x002fe2000f8e083f */
[----:B------:R-:W-:Y:S11]  /*0c20*/  BRA `(.L_x_13) ;  /* 0x0000000000047947 */ /* 0x000ff60003800000 */
.L_x_10:
[----:B-1----:R-:W-:-:S12]  /*0c30*/  USHF.L.U32 UR42, UR42, 0x1, URZ ;  /* 0x000000012a2a7899 */ /* 0x002fd8000800063f */
.L_x_13:
[----:B------:R-:W-:-:S04]  /*0c40*/  ULOP3.LUT UR7, UR6, 0x1, URZ, 0xfc, !UPT ;  /* 0x0000000106077892 */ /* 0x000fc8000f8efc3f */
[----:B------:R-:W-:-:S06]  /*0c50*/  UISETP.NE.AND UP0, UPT, UR7, 0x3, UPT ;  /* 0x000000030700788c */ /* 0x000fcc000bf05270 */
[----:B------:R-:W-:-:S13]  /*0c60*/  PLOP3.LUT P0, PT, PT, PT, UP0, 0x80, 0x0 ;  /* 0x000000000000781c */ /* 0x000fda0003f0f008 */
[----:B------:R-:W-:Y:S05]  /*0c70*/  @!P0 BRA `(.L_x_14) ;  /* 0x0000000000048947 */ /* 0x000fea0003800000 */
[----:B-1----:R-:W-:Y:S01]  /*0c80*/  BPT.TRAP 0x1 ;  /* 0x000000040000795c */ /* 0x002fe20000300000 */
.L_x_14:
[----:B------:R-:W2:Y:S01]  /*0c90*/  S2UR UR7, SR_CgaCtaId ;  /* 0x00000000000779c3 */ /* 0x000ea20000008800 */
[----:B------:R-:W-:Y:S01]  /*0ca0*/  UMOV UR37, 0x400 ;  /* 0x0000040000257882 */ /* 0x000fe20000000000 */
[----:B------:R-:W-:-:S05]  /*0cb0*/  IMAD.U32 R2, RZ, RZ, UR4 ;  /* 0x00000004ff027e24 */ /* 0x000fca000f8e00ff */
[----:B------:R-:W-:Y:S01]  /*0cc0*/  SHF.L.U32 R2, R2, 0x1f, RZ ;  /* 0x0000001f02027819 */ /* 0x000fe200000006ff */
[----:B--2---:R-:W-:-:S04]  /*0cd0*/  ULEA UR37, UR7, UR37, 0x18 ;  /* 0x0000002507257291 */ /* 0x004fc8000f8ec03f */
[----:B------:R-:W-:-:S09]  /*0ce0*/  ULEA UR7, UR5, UR37, 0x3 ;  /* 0x0000002505077291 */ /* 0x000fd2000f8e183f */
[----:B------:R-:W2:Y:S02]  /*0cf0*/  SYNCS.PHASECHK.TRANS64.TRYWAIT P1, [UR7+0xc050], R2 ;  /* 0x00c05002ff0075a7 */ /* 0x000ea40008020147 */
[----:B--2---:R-:W-:Y:S05]  /*0d00*/  @!P1 BRA `(.L_x_15) ;  /* 0x0000008800649947 */ /* 0x004fea0003800000 */
.L_x_88:
[----:B------:R-:W-:Y:S05]  /*0d10*/  @!P0 BRA `(.L_x_16) ;  /* 0x0000000000048947 */ /* 0x000fea0003800000 */
[----:B-1----:R-:W-:Y:S01]  /*0d20*/  BPT.TRAP 0x1 ;  /* 0x000000040000795c */ /* 0x002fe20000300000 */
.L_x_16:
[----:B--2---:R-:W-:-:S04]  /*0d30*/  SHF.L.U32 R2, RZ, 0x1f, RZ ;  /* 0x0000001fff027819 */ /* 0x004fc800000006ff */
[----:B------:R-:W2:Y:S02]  /*0d40*/  SYNCS.PHASECHK.TRANS64.TRYWAIT P1, [UR37+0xc000], R2 ;  /* 0x00c00002ff0075a7 */ /* 0x000ea40008020165 */
[----:B--2---:R-:W-:Y:S05]  /*0d50*/  @!P1 BRA `(.L_x_17) ;  /* 0x0000008800689947 */ /* 0x004fea0003800000 */
.L_x_89:
[----:B------:R-:W-:Y:S02]  /*0d60*/  UIADD3 UR13, UR36, -0x1, URZ ;  /* 0xffffffff240d7890 */ /* 0x000fe4000fffe03f */
[----:B------:R-:W-:-:S04]  /*0d70*/  UIADD3 UR14, UR37, 0xc090, URZ ;  /* 0x0000c090250e7890 */ /* 0x000fc8000fffe03f */
[----:B------:R-:W-:Y:S01]  /*0d80*/  ISETP.NE.AND P1, PT, RZ, UR13, PT ;  /* 0x0000000dff007c0c */ /* 0x000fe2000bf25270 */
[----:B------:R-:W-:Y:S02]  /*0d90*/  ULEA UR10, UR10, UR14, 0x3 ;  /* 0x0000000e0a0a7291 */ /* 0x000fe4000f8e183f */
[----:B------:R-:W-:Y:S01]  /*0da0*/  USHF.L.U32 UR13, UR13, 0x3, URZ ;  /* 0x000000030d0d7899 */ /* 0x000fe2000800063f */
[----:B--2---:R-:W-:-:S04]  /*0db0*/  SEL R3, RZ, 0x1, P1 ;  /* 0x00000001ff037807 */ /* 0x004fc80000800000 */
[----:B------:R-:W-:-:S04]  /*0dc0*/  SHF.L.U32 R3, R3, 0x1f, RZ ;  /* 0x0000001f03037819 */ /* 0x000fc800000006ff */
[----:B------:R-:W2:Y:S02]  /*0dd0*/  SYNCS.PHASECHK.TRANS64.TRYWAIT P1, [UR10], R3 ;  /* 0x00000003ff0075a7 */ /* 0x000ea4000802014a */
[----:B--2---:R-:W-:Y:S05]  /*0de0*/  @!P1 BRA `(.L_x_18) ;  /* 0x00000088005c9947 */ /* 0x004fea0003800000 */
.L_x_90:
[----:B------:R-:W-:Y:S01]  /*0df0*/  USHF.R.U32.HI UR4, URZ, 0x4, UR37 ;  /* 0x000000043f047899 */ /* 0x000fe20008011625 */
[----:B------:R-:W-:Y:S01]  /*0e00*/  WARPGROUP.ARRIVE ;  /* 0x00000000000079c5 */ /* 0x000fe20000000000 */
[----:B------:R-:W-:Y:S01]  /*0e10*/  UIADD3 UR7, UR37, 0x2000, URZ ;  /* 0x0000200025077890 */ /* 0x000fe2000fffe03f */
[----:B------:R-:W-:Y:S01]  /*0e20*/  IMAD.MOV.U32 R119, RZ, RZ, RZ ;  /* 0x000000ffff777224 */ /* 0x000fe200078e00ff */
[----:B------:R-:W-:Y:S01]  /*0e30*/  ULOP3.LUT UR4, UR4, 0x3fff, URZ, 0xc0, !UPT ;  /* 0x00003fff04047892 */ /* 0x000fe2000f8ec03f */
[----:B------:R-:W-:Y:S01]  /*0e40*/  IMAD.MOV.U32 R15, RZ, RZ, 0x2130 ;  /* 0x00002130ff0f7424 */ /* 0x000fe200078e00ff */
[----:B------:R-:W-:Y:S02]  /*0e50*/  USHF.R.U32.HI UR7, URZ, 0x4, UR7 ;  /* 0x000000043f077899 */ /* 0x000fe40008011607 */
[----:B------:R-:W-:Y:S02]  /*0e60*/  ULOP3.LUT UR4, UR4, 0x10000, URZ, 0xfc, !UPT ;  /* 0x0001000004047892 */ /* 0x000fe4000f8efc3f */
[----:B------:R-:W-:-:S02]  /*0e70*/  ULOP3.LUT UR7, UR7, 0x3fff, URZ, 0xc0, !UPT ;  /* 0x00003fff07077892 */ /* 0x000fc4000f8ec03f */
[----:B------:R-:W-:Y:S02]  /*0e80*/  ULEA UR4, UR5, UR4, 0x8 ;  /* 0x0000000405047291 */ /* 0x000fe4000f8e403f */
[----:B------:R-:W-:Y:S01]  /*0e90*/  ULOP3.LUT UR12, UR7, 0x10000, URZ, 0xfc, !UPT ;  /* 0x00010000070c7892 */ /* 0x000fe2000f8efc3f */
[----:B------:R-:W-:Y:S01]  /*0ea0*/  UMOV UR5, 0x80000020 ;  /* 0x8000002000057882 */ /* 0x000fe20000000000 */
[----:B------:R-:W-:Y:S01]  /*0eb0*/  UMOV UR11, 0x80000020 ;  /* 0x80000020000b7882 */ /* 0x000fe20000000000 */
[----:B------:R-:W-:Y:S02]  /*0ec0*/  UMOV UR9, UR5 ;  /* 0x0000000500097c82 */ /* 0x000fe40008000000 */
[----:B------:R-:W-:Y:S01]  /*0ed0*/  UMOV UR8, UR4 ;  /* 0x0000000400087c82 */ /* 0x000fe20008000000 */
[----:B------:R-:W-:Y:S01]  /*0ee0*/  ULDC UR7, c[0x0][0x604] ;  /* 0x0001810000077ab9 */ /* 0x000fe20000000800 */
[----:B------:R-:W-:Y:S02]  /*0ef0*/  UMOV UR10, UR12 ;  /* 0x0000000c000a7c82 */ /* 0x000fe40008000000 */
[----:B------:R-:W-:Y:S01]  /*0f00*/  QGMMA.64x128x32.F32.E4M3.E4M3 R24, gdesc[UR8], RZ, !UPT, gsb0 ;  /* 0x01e00000081879f3 */ /* 0x000fe2000c0008ff */
[----:B------:R-:W-:-:S02]  /*0f10*/  UIADD3 UR8, UR4, 0x2, URZ ;  /* 0x0000000204087890 */ /* 0x000fc4000fffe03f */
[----:B------:R-:W-:Y:S01]  /*0f20*/  UIADD3 UR10, UR12, 0x2, URZ ;  /* 0x000000020c0a7890 */ /* 0x000fe2000fffe03f */
[----:B------:R-:W-:Y:S01]  /*0f30*/  UMOV UR9, 0x80000020 ;  /* 0x8000002000097882 */ /* 0x000fe20000000000 */
[----:B------:R-:W-:Y:S01]  /*0f40*/  UMOV UR11, 0x80000020 ;  /* 0x80000020000b7882 */ /* 0x000fe20000000000 */
[----:B------:R-:W-:Y:S02]  /*0f50*/  WARPGROUP.DEPBAR.LE gsb0, 0x0 ;  /* 0x00008000000079c5 */ /* 0x000fe40000010000 */
[----:B------:R-:W-:-:S06]  /*0f60*/  WARPGROUP.ARRIVE ;  /* 0x00000000000079c5 */ /* 0x000fcc0000000000 */
[----:B------:R-:W-:Y:S03]  /*0f70*/  QGMMA.64x128x32.F32.E4M3.E4M3 R24, gdesc[UR8], R24, gsb0 ;  /* 0x01e00000081879f3 */ /* 0x000fe60008000818 */
[----:B------:R-:W-:Y:S02]  /*0f80*/  WARPGROUP.DEPBAR.LE gsb0, 0x0 ;  /* 0x00008000000079c5 */ /* 0x000fe40000010000 */
[----:B--2---:R-:W-:-:S04]  /*0f90*/  FMNMX R3, R24, R25, !PT ;  /* 0x0000001918037209 */ /* 0x004fc80007800000 */
[----:B------:R-:W-:-:S04]  /*0fa0*/  FMNMX R4, R28, R3, !PT ;  /* 0x000000031c047209 */ /* 0x000fc80007800000 */
        /* <DEDUP_REMOVED lines=28> */
[----:B------:R-:W-:-:S05]  /*1170*/  FMNMX R4, R85, R4, !PT ;  /* 0x0000000455047209 */ /* 0x000fca0007800000 */
[----:B------:R-:W2:Y:S02]  /*1180*/  SHFL.BFLY PT, R3, R4, 0x1, 0x1f ;  /* 0x0c201f0004037f89 */ /* 0x000ea400000e0000 */
[----:B--2---:R-:W-:-:S05]  /*1190*/  FMNMX R5, R4, R3, !PT ;  /* 0x0000000304057209 */ /* 0x004fca0007800000 */
[----:B------:R-:W2:Y:S02]  /*11a0*/  SHFL.BFLY PT, R6, R5, 0x2, 0x1f ;  /* 0x0c401f0005067f89 */ /* 0x000ea400000e0000 */
[----:B--2---:R-:W-:Y:S02]  /*11b0*/  FMNMX R3, R5, R6, !PT ;  /* 0x0000000605037209 */ /* 0x004fe40007800000 */
[----:B------:R-:W-:Y:S02]  /*11c0*/  FMNMX R5, R26, R27, !PT ;  /* 0x0000001b1a057209 */ /* 0x000fe40007800000 */
[C---:B------:R-:W-:Y:S02]  /*11d0*/  FSETP.NEU.AND P1, PT, R3.reuse, -INF , PT ;  /* 0xff8000000300780b */ /* 0x040fe40003f2d000 */
[----:B------:R-:W-:Y:S02]  /*11e0*/  FMNMX R4, R30, R5, !PT ;  /* 0x000000051e047209 */ /* 0x000fe40007800000 */
[----:B------:R-:W-:-:S02]  /*11f0*/  FSEL R6, R3, RZ, P1 ;  /* 0x000000ff03067208 */ /* 0x000fc40000800000 */
[----:B------:R-:W-:-:S03]  /*1200*/  FMNMX R5, R31, R4, !PT ;  /* 0x000000041f057209 */ /* 0x000fc60007800000 */
[----:B------:R-:W-:Y:S01]  /*1210*/  FMUL R7, R6, UR7 ;  /* 0x0000000706077c20 */ /* 0x000fe20008400000 */
[----:B------:R-:W-:-:S03]  /*1220*/  FMNMX R4, R34, R5, !PT ;  /* 0x0000000522047209 */ /* 0x000fc60007800000 */
[--C-:B------:R-:W-:Y:S01]  /*1230*/  FFMA R8, R24, UR7, -R7.reuse ;  /* 0x0000000718087c23 */ /* 0x100fe20008000807 */
[--C-:B------:R-:W-:Y:S01]  /*1240*/  FFMA R29, R29, UR7, -R7.reuse ;  /* 0x000000071d1d7c23 */ /* 0x100fe20008000807 */
[----:B------:R-:W-:Y:S01]  /*1250*/  FMNMX R5, R35, R4, !PT ;  /* 0x0000000423057209 */ /* 0x000fe20007800000 */
[--C-:B------:R-:W-:Y:S01]  /*1260*/  FFMA R10, R28, UR7, -R7.reuse ;  /* 0x000000071c0a7c23 */ /* 0x100fe20008000807 */
[--C-:B------:R-:W-:Y:S01]  /*1270*/  FFMA R6, R25, UR7, -R7.reuse ;  /* 0x0000000719067c23 */ /* 0x100fe20008000807 */
[----:B------:R-:W-:Y:S01]  /*1280*/  FSETP.GEU.AND P2, PT, R8, -126, PT ;  /* 0xc2fc00000800780b */ /* 0x000fe20003f4e000 */
[--C-:B------:R-:W-:Y:S01]  /*1290*/  FFMA R32, R32, UR7, -R7.reuse ;  /* 0x0000000720207c23 */ /* 0x100fe20008000807 */
[----:B------:R-:W-:Y:S01]  /*12a0*/  FMNMX R4, R38, R5, !PT ;  /* 0x0000000526047209 */ /* 0x000fe20007800000 */
[--C-:B------:R-:W-:Y:S01]  /*12b0*/  FFMA R33, R33, UR7, -R7.reuse ;  /* 0x0000000721217c23 */ /* 0x100fe20008000807 */
[----:B------:R-:W-:Y:S01]  /*12c0*/  FSETP.GEU.AND P5, PT, R29, -126, PT ;  /* 0xc2fc00001d00780b */ /* 0x000fe20003fae000 */
[--C-:B------:R-:W-:Y:S01]  /*12d0*/  FFMA R36, R36, UR7, -R7.reuse ;  /* 0x0000000724247c23 */ /* 0x100fe20008000807 */
[----:B------:R-:W-:Y:S01]  /*12e0*/  FSETP.GEU.AND P6, PT, R10, -126, PT ;  /* 0xc2fc00000a00780b */ /* 0x000fe20003fce000 */
[--C-:B------:R-:W-:Y:S01]  /*12f0*/  FFMA R41, R41, UR7, -R7.reuse ;  /* 0x0000000729297c23 */ /* 0x100fe20008000807 */
[----:B------:R-:W-:Y:S01]  /*1300*/  FMNMX R5, R39, R4, !PT ;  /* 0x0000000427057209 */ /* 0x000fe20007800000 */
[--C-:B------:R-:W-:Y:S01]  /*1310*/  FFMA R40, R40, UR7, -R7.reuse ;  /* 0x0000000728287c23 */ /* 0x100fe20008000807 */
[----:B------:R-:W-:Y:S01]  /*1320*/  FSETP.GEU.AND P1, PT, R6, -126, PT ;  /* 0xc2fc00000600780b */ /* 0x000fe20003f2e000 */
[--C-:B------:R-:W-:Y:S01]  /*1330*/  FFMA R37, R37, UR7, -R7.reuse ;  /* 0x0000000725257c23 */ /* 0x100fe20008000807 */
[----:B------:R-:W-:Y:S01]  /*1340*/  FMNMX R4, R42, R5, !PT ;  /* 0x000000052a047209 */ /* 0x000fe20007800000 */
[----:B------:R-:W-:Y:S01]  /*1350*/  @!P2 FMUL R8, R8, 0.5 ;  /* 0x3f0000000808a820 */ /* 0x000fe20000400000 */
[----:B------:R-:W-:Y:S01]  /*1360*/  FSETP.GEU.AND P3, PT, R32, -126, PT ;  /* 0xc2fc00002000780b */ /* 0x000fe20003f6e000 */
[--C-:B------:R-:W-:Y:S01]  /*1370*/  FFMA R44, R44, UR7, -R7.reuse ;  /* 0x000000072c2c7c23 */ /* 0x100fe20008000807 */
[----:B------:R-:W-:Y:S01]  /*1380*/  FMNMX R5, R43, R4, !PT ;  /* 0x000000042b057209 */ /* 0x000fe20007800000 */
[----:B------:R-:W-:Y:S01]  /*1390*/  @!P5 FMUL R29, R29, 0.5 ;  /* 0x3f0000001d1dd820 */ /* 0x000fe20000400000 */
[----:B------:R-:W-:Y:S01]  /*13a0*/  FSETP.GEU.AND P4, PT, R33, -126, PT ;  /* 0xc2fc00002100780b */ /* 0x000fe20003f8e000 */
[----:B------:R-:W2:Y:S01]  /*13b0*/  MUFU.EX2 R8, R8 ;  /* 0x0000000800087308 */ /* 0x000ea20000000800 */
[----:B------:R-:W-:Y:S01]  /*13c0*/  FMNMX R4, R46, R5, !PT ;  /* 0x000000052e047209 */ /* 0x000fe20007800000 */
[----:B------:R-:W-:Y:S01]  /*13d0*/  @!P6 FMUL R10, R10, 0.5 ;  /* 0x3f0000000a0ae820 */ /* 0x000fe20000400000 */
[--C-:B------:R-:W-:Y:S01]  /*13e0*/  FFMA R45, R45, UR7, -R7.reuse ;  /* 0x000000072d2d7c23 */ /* 0x100fe20008000807 */
[----:B------:R-:W-:Y:S01]  /*13f0*/  @!P1 FMUL R6, R6, 0.5 ;  /* 0x3f00000006069820 */ /* 0x000fe20000400000 */
[----:B------:R-:W-:Y:S01]  /*1400*/  FMNMX R5, R47, R4, !PT ;  /* 0x000000042f057209 */ /* 0x000fe20007800000 */
[--C-:B------:R-:W-:Y:S01]  /*1410*/  FFMA R48, R48, UR7, -R7.reuse ;  /* 0x0000000730307c23 */ /* 0x100fe20008000807 */
[--C-:B------:R-:W-:Y:S01]  /*1420*/  FFMA R53, R53, UR7, -R7.reuse ;  /* 0x0000000735357c23 */ /* 0x100fe20008000807 */
[----:B------:R-:W3:Y:S01]  /*1430*/  MUFU.EX2 R12, R29 ;  /* 0x0000001d000c7308 */ /* 0x000ee20000000800 */
[----:B------:R-:W-:Y:S01]  /*1440*/  FMNMX R4, R50, R5, !PT ;  /* 0x0000000532047209 */ /* 0x000fe20007800000 */
[----:B------:R-:W-:Y:S01]  /*1450*/  @!P3 FMUL R32, R32, 0.5 ;  /* 0x3f0000002020b820 */ /* 0x000fe20000400000 */
[--C-:B------:R-:W-:Y:S01]  /*1460*/  FFMA R52, R52, UR7, -R7.reuse ;  /* 0x0000000734347c23 */ /* 0x100fe20008000807 */
[----:B------:R-:W-:Y:S01]  /*1470*/  @!P4 FMUL R33, R33, 0.5 ;  /* 0x3f0000002121c820 */ /* 0x000fe20000400000 */
[----:B------:R-:W-:Y:S01]  /*1480*/  FMNMX R5, R51, R4, !PT ;  /* 0x0000000433057209 */ /* 0x000fe20007800000 */
[--C-:B------:R-:W-:Y:S01]  /*1490*/  FFMA R49, R49, UR7, -R7.reuse ;  /* 0x0000000731317c23 */ /* 0x100fe20008000807 */
[--C-:B------:R-:W-:Y:S01]  /*14a0*/  FFMA R56, R56, UR7, -R7.reuse ;  /* 0x0000000738387c23 */ /* 0x100fe20008000807 */
[----:B------:R-:W4:Y:S01]  /*14b0*/  MUFU.EX2 R10, R10 ;  /* 0x0000000a000a7308 */ /* 0x000f220000000800 */
[----:B--2---:R-:W-:Y:S01]  /*14c0*/  @!P2 FMUL R8, R8, R8 ;  /* 0x000000080808a220 */ /* 0x004fe20000400000 */
[----:B------:R-:W-:Y:S01]  /*14d0*/  FSETP.GEU.AND P2, PT, R36, -126, PT ;  /* 0xc2fc00002400780b */ /* 0x000fe20003f4e000 */
[--C-:B------:R-:W-:Y:S01]  /*14e0*/  FFMA R57, R57, UR7, -R7.reuse ;  /* 0x0000000739397c23 */ /* 0x100fe20008000807 */
[----:B------:R-:W-:Y:S01]  /*14f0*/  FMNMX R4, R54, R5, !PT ;  /* 0x0000000536047209 */ /* 0x000fe20007800000 */
[--C-:B------:R-:W-:Y:S01]  /*1500*/  FFMA R60, R60, UR7, -R7.reuse ;  /* 0x000000073c3c7c23 */ /* 0x100fe20008000807 */
[--C-:B------:R-:W-:Y:S01]  /*1510*/  FFMA R65, R65, UR7, -R7.reuse ;  /* 0x0000000741417c23 */ /* 0x100fe20008000807 */
[--C-:B------:R-:W-:Y:S01]  /*1520*/  FFMA R61, R61, UR7, -R7.reuse ;  /* 0x000000073d3d7c23 */ /* 0x100fe20008000807 */
[----:B------:R-:W2:Y:S01]  /*1530*/  MUFU.EX2 R6, R6 ;  /* 0x0000000600067308 */ /* 0x000ea20000000800 */
[----:B---3--:R-:W-:Y:S01]  /*1540*/  @!P5 FMUL R12, R12, R12 ;  /* 0x0000000c0c0cd220 */ /* 0x008fe20000400000 */
[----:B------:R-:W-:Y:S01]  /*1550*/  FSETP.GEU.AND P5, PT, R41, -126, PT ;  /* 0xc2fc00002900780b */ /* 0x000fe20003fae000 */
[--C-:B------:R-:W-:Y:S01]  /*1560*/  FFMA R64, R64, UR7, -R7.reuse ;  /* 0x0000000740407c23 */ /* 0x100fe20008000807 */
[----:B------:R-:W-:Y:S01]  /*1570*/  FMNMX R5, R55, R4, !PT ;  /* 0x0000000437057209 */ /* 0x000fe20007800000 */
[--C-:B------:R-:W-:Y:S01]  /*1580*/  FFMA R68, R68, UR7, -R7.reuse ;  /* 0x0000000744447c23 */ /* 0x100fe20008000807 */
[--C-:B------:R-:W-:Y:S01]  /*1590*/  FFMA R69, R69, UR7, -R7.reuse ;  /* 0x0000000745457c23 */ /* 0x100fe20008000807 */
[----:B------:R-:W-:Y:S01]  /*15a0*/  @!P2 FMUL R36, R36, 0.5 ;  /* 0x3f0000002424a820 */ /* 0x000fe20000400000 */
[----:B------:R-:W3:Y:S01]  /*15b0*/  MUFU.EX2 R32, R32 ;  /* 0x0000002000207308 */ /* 0x000ee20000000800 */
[----:B----4-:R-:W-:Y:S01]  /*15c0*/  @!P6 FMUL R10, R10, R10 ;  /* 0x0000000a0a0ae220 */ /* 0x010fe20000400000 */
[----:B------:R-:W-:Y:S01]  /*15d0*/  FMNMX R4, R58, R5, !PT ;  /* 0x000000053a047209 */ /* 0x000fe20007800000 */
[--C-:B------:R-:W-:Y:S01]  /*15e0*/  FFMA R72, R72, UR7, -R7.reuse ;  /* 0x0000000748487c23 */ /* 0x100fe20008000807 */
[----:B------:R-:W-:Y:S01]  /*15f0*/  FSETP.GEU.AND P6, PT, R40, -126, PT ;  /* 0xc2fc00002800780b */ /* 0x000fe20003fce000 */
[--C-:B------:R-:W-:Y:S01]  /*1600*/  FFMA R77, R77, UR7, -R7.reuse ;  /* 0x000000074d4d7c23 */ /* 0x100fe20008000807 */
[----:B------:R-:W-:Y:S01]  /*1610*/  FMNMX R5, R59, R4, !PT ;  /* 0x000000043b057209 */ /* 0x000fe20007800000 */
[----:B------:R-:W-:Y:S01]  /*1620*/  @!P5 FMUL R41, R41, 0.5 ;  /* 0x3f0000002929d820 */ /* 0x000fe20000400000 */
        /* <DEDUP_REMOVED lines=11> */
[----:B------:R-:W-:Y:S01]  /*16e0*/  @!P6 FMUL R40, R40, 0.5 ;  /* 0x3f0000002828e820 */ /* 0x000fe20000400000 */
[----:B------:R-:W-:Y:S01]  /*16f0*/  FMNMX R5, R63, R4, !PT ;  /* 0x000000043f057209 */ /* 0x000fe20007800000 */
[--C-:B------:R-:W-:Y:S01]  /*1700*/  FFMA R81, R81, UR7, -R7.reuse ;  /* 0x0000000751517c23 */ /* 0x100fe20008000807 */
[----:B------:R-:W-:Y:S01]  /*1710*/  FFMA R7, R85, UR7, -R7 ;  /* 0x0000000755077c23 */ /* 0x000fe20008000807 */
[----:B------:R-:W-:Y:S01]  /*1720*/  @!P1 FMUL R37, R37, 0.5 ;  /* 0x3f00000025259820 */ /* 0x000fe20000400000 */
[----:B------:R-:W3:Y:S01]  /*1730*/  MUFU.EX2 R18, R41 ;  /* 0x0000002900127308 */ /* 0x000ee20000000800 */
[----:B----4-:R-:W-:Y:S01]  /*1740*/  @!P4 FMUL R14, R14, R14 ;  /* 0x0000000e0e0ec220 */ /* 0x010fe20000400000 */
[----:B------:R-:W-:-:S02]  /*1750*/  FSETP.GEU.AND P4, PT, R45, -126, PT ;  /* 0xc2fc00002d00780b */ /* 0x000fc40003f8e000 */
[----:B------:R-:W-:Y:S02]  /*1760*/  FMNMX R4, R66, R5, !PT ;  /* 0x0000000542047209 */ /* 0x000fe40007800000 */
[----:B------:R-:W-:Y:S01]  /*1770*/  F2FP.SATFINITE.E4M3.F32.PACK_AB_MERGE_C R85, R119, R14, RZ ;  /* 0x0000000e7755723e */ /* 0x000fe200048070ff */
[----:B------:R-:W-:Y:S01]  /*1780*/  @!P3 FMUL R44, R44, 0.5 ;  /* 0x3f0000002c2cb820 */ /* 0x000fe20000400000 */
[----:B------:R-:W4:Y:S01]  /*1790*/  MUFU.EX2 R40, R40 ;  /* 0x0000002800287308 */ /* 0x000f220000000800 */
[----:B------:R-:W-:Y:S01]  /*17a0*/  FMNMX R5, R67, R4, !PT ;  /* 0x0000000443057209 */ /* 0x000fe20007800000 */
[----:B--2---:R-:W-:Y:S01]  /*17b0*/  @!P2 FMUL R36, R36, R36 ;  /* 0x000000242424a220 */ /* 0x004fe20000400000 */
[----:B------:R-:W-:Y:S02]  /*17c0*/  FSETP.GEU.AND P2, PT, R48, -126, PT ;  /* 0xc2fc00003000780b */ /* 0x000fe40003f4e000 */
[----:B------:R-:W-:Y:S02]  /*17d0*/  FMNMX R4, R70, R5, !PT ;  /* 0x0000000546047209 */ /* 0x000fe40007800000 */
[----:B------:R-:W-:Y:S01]  /*17e0*/  @!P4 FMUL R45, R45, 0.5 ;  /* 0x3f0000002d2dc820 */ /* 0x000fe20000400000 */
[----:B------:R-:W2:Y:S01]  /*17f0*/  MUFU.EX2 R16, R37 ;  /* 0x0000002500107308 */ /* 0x000ea20000000800 */
[----:B------:R-:W-:Y:S01]  /*1800*/  FMNMX R5, R71, R4, !PT ;  /* 0x0000000447057209 */ /* 0x000fe20007800000 */
[----:B---3--:R-:W-:Y:S01]  /*1810*/  @!P5 FMUL R18, R18, R18 ;  /* 0x000000121212d220 */ /* 0x008fe20000400000 */
[----:B------:R-:W-:-:S02]  /*1820*/  FSETP.GEU.AND P5, PT, R53, -126, PT ;  /* 0xc2fc00003500780b */ /* 0x000fc40003fae000 */
[----:B------:R-:W-:Y:S02]  /*1830*/  FMNMX R4, R74, R5, !PT ;  /* 0x000000054a047209 */ /* 0x000fe40007800000 */
[----:B------:R-:W-:Y:S01]  /*1840*/  F2FP.SATFINITE.E4M3.F32.PACK_AB_MERGE_C R89, R119, R36, RZ ;  /* 0x000000247759723e */ /* 0x000fe200048070ff */
[----:B------:R-:W3:Y:S01]  /*1850*/  MUFU.EX2 R44, R44 ;  /* 0x0000002c002c7308 */ /* 0x000ee20000000800 */
[----:B------:R-:W-:Y:S01]  /*1860*/  FMNMX R5, R75, R4, !PT ;  /* 0x000000044b057209 */ /* 0x000fe20007800000 */
[----:B----4-:R-:W-:Y:S01]  /*1870*/  @!P6 FMUL R40, R40, R40 ;  /* 0x000000282828e220 */ /* 0x010fe20000400000 */
[----:B------:R-:W-:Y:S01]  /*1880*/  @!P2 FMUL R48, R48, 0.5 ;  /* 0x3f0000003030a820 */ /* 0x000fe20000400000 */
[----:B------:R-:W-:Y:S02]  /*1890*/  FSETP.GEU.AND P6, PT, R52, -126, PT ;  /* 0xc2fc00003400780b */ /* 0x000fe40003fce000 */
[----:B------:R-:W-:Y:S02]  /*18a0*/  FMNMX R4, R78, R5, !PT ;  /* 0x000000054e047209 */ /* 0x000fe40007800000 */
[----:B------:R4:W5:Y:S01]  /*18b0*/  MUFU.EX2 R20, R45 ;  /* 0x0000002d00147308 */ /* 0x0009620000000800 */
[----:B--2---:R-:W-:Y:S01]  /*18c0*/  @!P1 FMUL R16, R16, R16 ;  /* 0x0000001010109220 */ /* 0x004fe20000400000 */
[----:B------:R-:W-:Y:S01]  /*18d0*/  FSETP.GEU.AND P1, PT, R49, -126, PT ;  /* 0xc2fc00003100780b */ /* 0x000fe20003f2e000 */
[----:B------:R-:W-:Y:S01]  /*18e0*/  @!P5 FMUL R53, R53, 0.5 ;  /* 0x3f0000003535d820 */ /* 0x000fe20000400000 */
[----:B------:R-:W-:-:S02]  /*18f0*/  FMNMX R5, R79, R4, !PT ;  /* 0x000000044f057209 */ /* 0x000fc40007800000 */
[C---:B------:R-:W-:Y:S02]  /*1900*/  F2FP.SATFINITE.E4M3.F32.PACK_AB_MERGE_C R91, R119.reuse, R16, RZ ;  /* 0x00000010775b723e */ /* 0x040fe400048070ff */
[----:B------:R-:W2:Y:S01]  /*1910*/  MUFU.EX2 R48, R48 ;  /* 0x0000003000307308 */ /* 0x000ea20000000800 */
[----:B---3--:R-:W-:Y:S01]  /*1920*/  @!P3 FMUL R44, R44, R44 ;  /* 0x0000002c2c2cb220 */ /* 0x008fe20000400000 */
[----:B------:R-:W-:Y:S01]  /*1930*/  FSETP.GEU.AND P3, PT, R56, -126, PT ;  /* 0xc2fc00003800780b */ /* 0x000fe20003f6e000 */
[----:B------:R-:W-:Y:S01]  /*1940*/  @!P6 FMUL R52, R52, 0.5 ;  /* 0x3f0000003434e820 */ /* 0x000fe20000400000 */
[----:B------:R-:W-:Y:S02]  /*1950*/  FMNMX R4, R82, R5, !PT ;  /* 0x0000000552047209 */ /* 0x000fe40007800000 */
[----:B----4-:R-:W-:Y:S01]  /*1960*/  F2FP.SATFINITE.E4M3.F32.PACK_AB_MERGE_C R45, R119, R8, RZ ;  /* 0x00000008772d723e */ /* 0x010fe200048070ff */
[----:B------:R-:W-:Y:S01]  /*1970*/  @!P1 FMUL R49, R49, 0.5 ;  /* 0x3f00000031319820 */ /* 0x000fe20000400000 */
[----:B------:R-:W3:Y:S01]  /*1980*/  MUFU.EX2 R24, R53 ;  /* 0x0000003500187308 */ /* 0x000ee20000000800 */
[----:B-----5:R-:W-:Y:S01]  /*1990*/  @!P4 FMUL R20, R20, R20 ;  /* 0x000000141414c220 */ /* 0x020fe20000400000 */
[----:B------:R-:W-:-:S02]  /*19a0*/  FSETP.GEU.AND P4, PT, R57, -126, PT ;  /* 0xc2fc00003900780b */ /* 0x000fc40003f8e000 */
[----:B------:R-:W-:Y:S02]  /*19b0*/  FMNMX R5, R83, R4, !PT ;  /* 0x0000000453057209 */ /* 0x000fe40007800000 */
[----:B------:R-:W-:Y:S01]  /*19c0*/  F2FP.SATFINITE.E4M3.F32.PACK_AB_MERGE_C R98, R119, R20, RZ ;  /* 0x000000147762723e */ /* 0x000fe200048070ff */
[----:B------:R-:W-:Y:S01]  /*19d0*/  @!P3 FMUL R56, R56, 0.5 ;  /* 0x3f0000003838b820 */ /* 0x000fe20000400000 */
[----:B------:R4:W5:Y:S01]  /*19e0*/  MUFU.EX2 R22, R49 ;  /* 0x0000003100167308 */ /* 0x0009620000000800 */
[----:B------:R-:W-:Y:S01]  /*19f0*/  FMNMX R4, R86, R5, !PT ;  /* 0x0000000556047209 */ /* 0x000fe20007800000 */
[----:B--2---:R-:W-:Y:S01]  /*1a00*/  @!P2 FMUL R48, R48, R48 ;  /* 0x000000303030a220 */ /* 0x004fe20000400000 */
[----:B------:R-:W-:Y:S02]  /*1a10*/  FSETP.GEU.AND P2, PT, R60, -126, PT ;  /* 0xc2fc00003c00780b */ /* 0x000fe40003f4e000 */
[----:B------:R-:W-:Y:S02]  /*1a20*/  FMNMX R4, R87, R4, !PT ;  /* 0x0000000457047209 */ /* 0x000fe40007800000 */
[----:B------:R-:W-:Y:S01]  /*1a30*/  @!P4 FMUL R57, R57, 0.5 ;  /* 0x3f0000003939c820 */ /* 0x000fe20000400000 */
[----:B------:R-:W2:Y:S01]  /*1a40*/  MUFU.EX2 R52, R52 ;  /* 0x0000003400347308 */ /* 0x000ea20000000800 */
[----:B---3--:R-:W-:Y:S01]  /*1a50*/  @!P5 FMUL R24, R24, R24 ;  /* 0x000000181818d220 */ /* 0x008fe20000400000 */
[----:B------:R-:W3:Y:S01]  /*1a60*/  SHFL.BFLY PT, R5, R4, 0x1, 0x1f ;  /* 0x0c201f0004057f89 */ /* 0x000ee200000e0000 */
[----:B------:R-:W-:-:S02]  /*1a70*/  FSETP.GEU.AND P5, PT, R65, -126, PT ;  /* 0xc2fc00004100780b */ /* 0x000fc40003fae000 */
[C---:B----4-:R-:W-:Y:S02]  /*1a80*/  F2FP.SATFINITE.E4M3.F32.PACK_AB_MERGE_C R49, R119.reuse, R10, RZ ;  /* 0x0000000a7731723e */ /* 0x050fe400048070ff */
[----:B------:R-:W-:Y:S01]  /*1a90*/  F2FP.SATFINITE.E4M3.F32.PACK_AB_MERGE_C R102, R119, R24, RZ ;  /* 0x000000187766723e */ /* 0x000fe200048070ff */
[----:B------:R-:W4:Y:S01]  /*1aa0*/  MUFU.EX2 R56, R56 ;  /* 0x0000003800387308 */ /* 0x000f220000000800 */
[----:B-----5:R-:W-:Y:S01]  /*1ab0*/  @!P1 FMUL R22, R22, R22 ;  /* 0x0000001616169220 */ /* 0x020fe20000400000 */
[----:B------:R-:W-:Y:S01]  /*1ac0*/  FSETP.GEU.AND P1, PT, R61, -126, PT ;  /* 0xc2fc00003d00780b */ /* 0x000fe20003f2e000 */
[----:B------:R-:W-:Y:S01]  /*1ad0*/  @!P2 FMUL R60, R60, 0.5 ;  /* 0x3f0000003c3ca820 */ /* 0x000fe20000400000 */
[C---:B------:R-:W-:Y:S02]  /*1ae0*/  F2FP.SATFINITE.E4M3.F32.PACK_AB_MERGE_C R95, R119.reuse, R18, RZ ;  /* 0x00000012775f723e */ /* 0x040fe400048070ff */
[----:B------:R-:W-:Y:S02]  /*1af0*/  F2FP.SATFINITE.E4M3.F32.PACK_AB_MERGE_C R97, R119, R44, RZ ;  /* 0x0000002c7761723e */ /* 0x000fe400048070ff */
[----:B------:R-:W5:Y:S01]  /*1b00*/  MUFU.EX2 R57, R57 ;  /* 0x0000003900397308 */ /* 0x000f620000000800 */
[----:B--2---:R-:W-:Y:S01]  /*1b10*/  @!P6 FMUL R52, R52, R52 ;  /* 0x000000343434e220 */ /* 0x004fe20000400000 */
[----:B------:R-:W-:Y:S01]  /*1b20*/  FSETP.GEU.AND P6, PT, R64, -126, PT ;  /* 0xc2fc00004000780b */ /* 0x000fe20003fce000 */
[----:B------:R-:W-:Y:S01]  /*1b30*/  @!P5 FMUL R65, R65, 0.5 ;  /* 0x3f0000004141d820 */ /* 0x000fe20000400000 */
[----:B------:R-:W-:-:S02]  /*1b40*/  F2FP.SATFINITE.E4M3.F32.PACK_AB_MERGE_C R100, R119, R22, RZ ;  /* 0x000000167764723e */ /* 0x000fc400048070ff */
[----:B------:R-:W-:Y:S01]  /*1b50*/  F2FP.SATFINITE.E4M3.F32.PACK_AB_MERGE_C R99, R119, R48, RZ ;  /* 0x000000307763723e */ /* 0x000fe200048070ff */
[----:B------:R-:W-:Y:S01]  /*1b60*/  @!P1 FMUL R61, R61, 0.5 ;  /* 0x3f0000003d3d9820 */ /* 0x000fe20000400000 */
[----:B------:R-:W2:Y:S01]  /*1b70*/  MUFU.EX2 R60, R60 ;  /* 0x0000003c003c7308 */ /* 0x000ea20000000800 */
[----:B----4-:R-:W-:Y:S01]  /*1b80*/  @!P3 FMUL R56, R56, R56 ;  /* 0x000000383838b220 */ /* 0x010fe20000400000 */
[----:B------:R-:W-:Y:S02]  /*1b90*/  FSETP.GEU.AND P3, PT, R68, -126, PT ;  /* 0xc2fc00004400780b */ /* 0x000fe40003f6e000 */
[----:B---3--:R-:W-:Y:S02]  /*1ba0*/  FMNMX R4, R4, R5, !PT ;  /* 0x0000000504047209 */ /* 0x008fe40007800000 */
[----:B------:R-:W-:Y:S01]  /*1bb0*/  LOP3.LUT R45, R45, 0xff, RZ, 0xc0, !PT ;  /* 0x000000ff2d2d7812 */ /* 0x000fe200078ec0ff */
[----:B------:R-:W-:Y:S01]  /*1bc0*/  @!P6 FMUL R64, R64, 0.5 ;  /* 0x3f0000004040e820 */ /* 0x000fe20000400000 */
[----:B------:R-:W3:Y:S01]  /*1bd0*/  MUFU.EX2 R65, R65 ;  /* 0x0000004100417308 */ /* 0x000ee20000000800 */
[----:B-----5:R-:W-:Y:S01]  /*1be0*/  @!P4 FMUL R57, R57, R57 ;  /* 0x000000393939c220 */ /* 0x020fe20000400000 */
[----:B------:R-:W-:Y:S01]  /*1bf0*/  FSETP.GEU.AND P4, PT, R69, -126, PT ;  /* 0xc2fc00004500780b */ /* 0x000fe20003f8e000 */
[----:B------:R-:W4:Y:S01]  /*1c00*/  SHFL.BFLY PT, R5, R4, 0x2, 0x1f ;  /* 0x0c401f0004057f89 */ /* 0x000f2200000e0000 */
[----:B------:R-:W-:-:S02]  /*1c10*/  F2FP.SATFINITE.E4M3.F32.PACK_AB_MERGE_C R101, R119, R52, RZ ;  /* 0x000000347765723e */ /* 0x000fc400048070ff */
[C---:B------:R-:W-:Y:S01]  /*1c20*/  F2FP.SATFINITE.E4M3.F32.PACK_AB_MERGE_C R93, R119.reuse, R40, RZ ;  /* 0x00000028775d723e */ /* 0x040fe200048070ff */
[----:B------:R-:W-:Y:S01]  /*1c30*/  @!P3 FMUL R68, R68, 0.5 ;  /* 0x3f0000004444b820 */ /* 0x000fe20000400000 */
[----:B------:R-:W5:Y:S01]  /*1c40*/  MUFU.EX2 R61, R61 ;  /* 0x0000003d003d7308 */ /* 0x000f620000000800 */
[----:B--2---:R-:W-:Y:S01]  /*1c50*/  @!P2 FMUL R60, R60, R60 ;  /* 0x0000003c3c3ca220 */ /* 0x004fe20000400000 */
[----:B------:R-:W-:Y:S02]  /*1c60*/  FSETP.GEU.AND P2, PT, R72, -126, PT ;  /* 0xc2fc00004800780b */ /* 0x000fe40003f4e000 */
[C---:B------:R-:W-:Y:S02]  /*1c70*/  F2FP.SATFINITE.E4M3.F32.PACK_AB_MERGE_C R103, R119.reuse, R56, RZ ;  /* 0x000000387767723e */ /* 0x040fe400048070ff */
[----:B------:R-:W-:Y:S01]  /*1c80*/  F2FP.SATFINITE.E4M3.F32.PACK_AB_MERGE_C R105, R119, R60, RZ ;  /* 0x0000003c7769723e */ /* 0x000fe200048070ff */
[----:B------:R-:W-:Y:S01]  /*1c90*/  @!P4 FMUL R69, R69, 0.5 ;  /* 0x3f0000004545c820 */ /* 0x000fe20000400000 */
[----:B------:R-:W2:Y:S01]  /*1ca0*/  MUFU.EX2 R64, R64 ;  /* 0x0000004000407308 */ /* 0x000ea20000000800 */
[----:B---3--:R-:W-:Y:S01]  /*1cb0*/  @!P5 FMUL R65, R65, R65 ;  /* 0x000000414141d220 */ /* 0x008fe20000400000 */
[----:B------:R-:W-:-:S02]  /*1cc0*/  FSETP.GEU.AND P5, PT, R77, -126, PT ;  /* 0xc2fc00004d00780b */ /* 0x000fc40003fae000 */
[----:B------:R-:W-:Y:S02]  /*1cd0*/  LOP3.LUT R93, R93, 0xff, RZ, 0xc0, !PT ;  /* 0x000000ff5d5d7812 */ /* 0x000fe400078ec0ff */
[----:B------:R-:W-:Y:S01]  /*1ce0*/  LOP3.LUT R49, R49, 0xff, RZ, 0xc0, !PT ;  /* 0x000000ff31317812 */ /* 0x000fe200078ec0ff */
[----:B------:R-:W-:Y:S01]  /*1cf0*/  @!P2 FMUL R72, R72, 0.5 ;  /* 0x3f0000004848a820 */ /* 0x000fe20000400000 */
[----:B------:R-:W3:Y:S01]  /*1d00*/  MUFU.EX2 R68, R68 ;  /* 0x0000004400447308 */ /* 0x000ee20000000800 */
[----:B-----5:R-:W-:Y:S01]  /*1d10*/  @!P1 FMUL R61, R61, R61 ;  /* 0x0000003d3d3d9220 */ /* 0x020fe20000400000 */
[----:B------:R-:W-:Y:S02]  /*1d20*/  FSETP.GEU.AND P1, PT, R73, -126, PT ;  /* 0xc2fc00004900780b */ /* 0x000fe40003f2e000 */
[----:B----4-:R-:W-:Y:S01]  /*1d30*/  FMNMX R4, R4, R5, !PT ;  /* 0x0000000504047209 */ /* 0x010fe20007800000 */
[----:B------:R-:W-:Y:S01]  /*1d40*/  FADD R19, R12, R61 ;  /* 0x0000003d0c137221 */ /* 0x000fe20000000000 */
[----:B------:R-:W-:Y:S01]  /*1d50*/  F2FP.SATFINITE.E4M3.F32.PACK_AB_MERGE_C R61, R119, R61, RZ ;  /* 0x0000003d773d723e */ /* 0x000fe200048070ff */
[----:B------:R-:W-:Y:S01]  /*1d60*/  @!P5 FMUL R77, R77, 0.5 ;  /* 0x3f0000004d4dd820 */ /* 0x000fe20000400000 */
[----:B------:R-:W4:Y:S01]  /*1d70*/  MUFU.EX2 R69, R69 ;  /* 0x0000004500457308 */ /* 0x000f220000000800 */
[----:B--2---:R-:W-:Y:S01]  /*1d80*/  @!P6 FMUL R64, R64, R64 ;  /* 0x000000404040e220 */ /* 0x004fe20000400000 */
[----:B------:R-:W-:-:S02]  /*1d90*/  FSETP.GEU.AND P6, PT, R76, -126, PT ;  /* 0xc2fc00004c00780b */ /* 0x000fc40003fce000 */
[----:B------:R-:W-:Y:S02]  /*1da0*/  LOP3.LUT R105, R105, 0xff, RZ, 0xc0, !PT ;  /* 0x000000ff69697812 */ /* 0x000fe400078ec0ff */
[----:B------:R-:W-:Y:S01]  /*1db0*/  F2FP.SATFINITE.E4M3.F32.PACK_AB_MERGE_C R106, R119, R64, RZ ;  /* 0x00000040776a723e */ /* 0x000fe200048070ff */
[----:B------:R-:W-:Y:S01]  /*1dc0*/  @!P1 FMUL R73, R73, 0.5 ;  /* 0x3f00000049499820 */ /* 0x000fe20000400000 */
[----:B------:R-:W2:Y:S01]  /*1dd0*/  MUFU.EX2 R72, R72 ;  /* 0x0000004800487308 */ /* 0x000ea20000000800 */
[----:B---3--:R-:W-:Y:S01]  /*1de0*/  @!P3 FMUL R68, R68, R68 ;  /* 0x000000444444b220 */ /* 0x008fe20000400000 */
[C---:B------:R-:W-:Y:S02]  /*1df0*/  FSETP.NEU.AND P3, PT, R4.reuse, -INF , PT ;  /* 0xff8000000400780b */ /* 0x040fe40003f6d000 */
[----:B------:R-:W-:Y:S02]  /*1e00*/  LOP3.LUT R97, R97, 0xff, RZ, 0xc0, !PT ;  /* 0x000000ff61617812 */ /* 0x000fe400078ec0ff */
[----:B------:R-:W-:Y:S01]  /*1e10*/  FSEL R5, R4, RZ, P3 ;  /* 0x000000ff04057208 */ /* 0x000fe20001800000 */
[----:B------:R-:W-:Y:S01]  /*1e20*/  @!P6 FMUL R76, R76, 0.5 ;  /* 0x3f0000004c4ce820 */ /* 0x000fe20000400000 */
[----:B------:R-:W3:Y:S01]  /*1e30*/  MUFU.EX2 R77, R77 ;  /* 0x0000004d004d7308 */ /* 0x000ee20000000800 */
[----:B----4-:R-:W-:Y:S01]  /*1e40*/  @!P4 FMUL R69, R69, R69 ;  /* 0x000000454545c220 */ /* 0x010fe20000400000 */
[----:B------:R-:W-:Y:S01]  /*1e50*/  FSETP.GEU.AND P4, PT, R80, -126, PT ;  /* 0xc2fc00005000780b */ /* 0x000fe20003f8e000 */
[----:B------:R-:W-:Y:S01]  /*1e60*/  FMUL R5, R5, UR7 ;  /* 0x0000000705057c20 */ /* 0x000fe20008400000 */
[----:B------:R-:W-:Y:S01]  /*1e70*/  FSETP.GEU.AND P3, PT, R81, -126, PT ;  /* 0xc2fc00005100780b */ /* 0x000fe20003f6e000 */
[----:B------:R-:W-:Y:S01]  /*1e80*/  FADD R21, R16, R69 ;  /* 0x0000004510157221 */ /* 0x000fe20000000000 */
[----:B------:R-:W-:Y:S01]  /*1e90*/  F2FP.SATFINITE.E4M3.F32.PACK_AB_MERGE_C R69, R119, R69, RZ ;  /* 0x000000457745723e */ /* 0x000fe200048070ff */
[--C-:B------:R-:W-:Y:S01]  /*1ea0*/  FFMA R27, R27, UR7, -R5.reuse ;  /* 0x000000071b1b7c23 */ /* 0x100fe20008000805 */
[----:B------:R-:W4:Y:S01]  /*1eb0*/  MUFU.EX2 R73, R73 ;  /* 0x0000004900497308 */ /* 0x000f220000000800 */
[----:B--2---:R-:W-:Y:S01]  /*1ec0*/  @!P2 FMUL R72, R72, R72 ;  /* 0x000000484848a220 */ /* 0x004fe20000400000 */
[----:B------:R-:W-:Y:S01]  /*1ed0*/  FSETP.GEU.AND P2, PT, R84, -126, PT ;  /* 0xc2fc00005400780b */ /* 0x000fe20003f4e000 */
[--C-:B------:R-:W-:Y:S01]  /*1ee0*/  FFMA R26, R26, UR7, -R5.reuse ;  /* 0x000000071a1a7c23 */ /* 0x100fe20008000805 */
[--C-:B------:R-:W-:Y:S01]  /*1ef0*/  FFMA R30, R30, UR7, -R5.reuse ;  /* 0x000000071e1e7c23 */ /* 0x100fe20008000805 */
[--C-:B------:R-:W-:Y:S01]  /*1f00*/  FFMA R9, R34, UR7, -R5.reuse ;  /* 0x0000000722097c23 */ /* 0x100fe20008000805 */
[--C-:B------:R-:W-:Y:S01]  /*1f10*/  FFMA R31, R31, UR7, -R5.reuse ;  /* 0x000000071f1f7c23 */ /* 0x100fe20008000805 */
[----:B------:R-:W-:Y:S01]  /*1f20*/  @!P4 FMUL R80, R80, 0.5 ;  /* 0x3f0000005050c820 */ /* 0x000fe20000400000 */
[----:B------:R-:W2:Y:S01]  /*1f30*/  MUFU.EX2 R76, R76 ;  /* 0x0000004c004c7308 */ /* 0x000ea20000000800 */
[----:B---3--:R-:W-:Y:S01]  /*1f40*/  @!P5 FMUL R77, R77, R77 ;  /* 0x0000004d4d4dd220 */ /* 0x008fe20000400000 */
[----:B------:R-:W-:Y:S01]  /*1f50*/  FSETP.GEU.AND P5, PT, R27, -126, PT ;  /* 0xc2fc00001b00780b */ /* 0x000fe20003fae000 */
[----:B------:R-:W-:Y:S01]  /*1f60*/  @!P3 FMUL R81, R81, 0.5 ;  /* 0x3f0000005151b820 */ /* 0x000fe20000400000 */
[--C-:B------:R-:W-:Y:S01]  /*1f70*/  FFMA R39, R39, UR7, -R5.reuse ;  /* 0x0000000727277c23 */ /* 0x100fe20008000805 */
[--C-:B------:R-:W-:Y:S01]  /*1f80*/  FFMA R35, R35, UR7, -R5.reuse ;  /* 0x0000000723237c23 */ /* 0x100fe20008000805 */
[--C-:B------:R-:W-:Y:S01]  /*1f90*/  FFMA R11, R38, UR7, -R5.reuse ;  /* 0x00000007260b7c23 */ /* 0x100fe20008000805 */
[----:B------:R-:W-:Y:S01]  /*1fa0*/  @!P2 FMUL R84, R84, 0.5 ;  /* 0x3f0000005454a820 */ /* 0x000fe20000400000 */
[----:B------:R-:W3:Y:S01]  /*1fb0*/  MUFU.EX2 R80, R80 ;  /* 0x0000005000507308 */ /* 0x000ee20000000800 */
[----:B----4-:R-:W-:Y:S01]  /*1fc0*/  @!P1 FMUL R73, R73, R73 ;  /* 0x0000004949499220 */ /* 0x010fe20000400000 */
[----:B------:R-:W-:Y:S01]  /*1fd0*/  FSETP.GEU.AND P1, PT, R7, -126, PT ;  /* 0xc2fc00000700780b */ /* 0x000fe20003f2e000 */
[--C-:B------:R-:W-:Y:S01]  /*1fe0*/  FFMA R13, R42, UR7, -R5.reuse ;  /* 0x000000072a0d7c23 */ /* 0x100fe20008000805 */
[--C-:B------:R-:W-:Y:S01]  /*1ff0*/  FFMA R43, R43, UR7, -R5.reuse ;  /* 0x000000072b2b7c23 */ /* 0x100fe20008000805 */
[--C-:B------:R-:W-:Y:S01]  /*2000*/  FFMA R51, R51, UR7, -R5.reuse ;  /* 0x0000000733337c23 */ /* 0x100fe20008000805 */
[--C-:B------:R-:W-:Y:S01]  /*2010*/  FFMA R47, R47, UR7, -R5.reuse ;  /* 0x000000072f2f7c23 */ /* 0x100fe20008000805 */
[----:B------:R-:W-:Y:S01]  /*2020*/  @!P5 FMUL R27, R27, 0.5 ;  /* 0x3f0000001b1bd820 */ /* 0x000fe20000400000 */
        /* <DEDUP_REMOVED lines=11> */
[--C-:B------:R-:W-:Y:S01]  /*20e0*/  FFMA R67, R67, UR7, -R5.reuse ;  /* 0x0000000743437c23 */ /* 0x100fe20008000805 */
        /* <DEDUP_REMOVED lines=17> */
[----:B------:R-:W-:Y:S01]  /*2200*/  FFMA R86, R86, UR7, -R5 ;  /* 0x0000000756567c23 */ /* 0x000fe20008000805 */
[----:B------:R-:W-:Y:S01]  /*2210*/  FADD R16, R40, R72 ;  /* 0x0000004828107221 */ /* 0x000fe20000000000 */
[----:B------:R-:W-:Y:S01]  /*2220*/  @!P2 FMUL R9, R9, 0.5 ;  /* 0x3f0000000909a820 */ /* 0x000fe20000400000 */
[----:B------:R-:W2:Y:S01]  /*2230*/  MUFU.EX2 R26, R26 ;  /* 0x0000001a001a7308 */ /* 0x000ea20000000800 */
[----:B---3--:R-:W-:Y:S01]  /*2240*/  @!P5 FMUL R28, R28, R28 ;  /* 0x0000001c1c1cd220 */ /* 0x008fe20000400000 */
[----:B------:R-:W-:Y:S01]  /*2250*/  FSETP.GEU.AND P5, PT, R39, -126, PT ;  /* 0xc2fc00002700780b */ /* 0x000fe20003fae000 */
[----:B------:R-:W-:Y:S01]  /*2260*/  FADD R23, R48, R80 ;  /* 0x0000005030177221 */ /* 0x000fe20000000000 */
[----:B------:R-:W-:Y:S01]  /*2270*/  FADD R25, R22, R81 ;  /* 0x0000005116197221 */ /* 0x000fe20000000000 */
[----:B------:R-:W-:Y:S01]  /*2280*/  FADD R27, R52, R84 ;  /* 0x00000054341b7221 */ /* 0x000fe20000000000 */
[----:B------:R-:W-:Y:S01]  /*2290*/  F2FP.SATFINITE.E4M3.F32.PACK_AB_MERGE_C R48, R119, R28, RZ ;  /* 0x0000001c7730723e */ /* 0x000fe200048070ff */
[----:B------:R-:W-:Y:S01]  /*22a0*/  @!P3 FMUL R31, R31, 0.5 ;  /* 0x3f0000001f1fb820 */ /* 0x000fe20000400000 */
[----:B------:R-:W3:Y:S01]  /*22b0*/  MUFU.EX2 R30, R30 ;  /* 0x0000001e001e7308 */ /* 0x000ee20000000800 */
[----:B----4-:R-:W-:Y:S01]  /*22c0*/  @!P1 FMUL R7, R7, R7 ;  /* 0x0000000707079220 */ /* 0x010fe20000400000 */
[----:B------:R-:W-:-:S02]  /*22d0*/  FSETP.GEU.AND P1, PT, R35, -126, PT ;  /* 0xc2fc00002300780b */ /* 0x000fc40003f2e000 */
[C---:B------:R-:W-:Y:S02]  /*22e0*/  F2FP.SATFINITE.E4M3.F32.PACK_AB_MERGE_C R80, R119.reuse, R80, RZ ;  /* 0x000000507750723e */ /* 0x040fe400048070ff */
[----:B------:R-:W-:Y:S01]  /*22f0*/  F2FP.SATFINITE.E4M3.F32.PACK_AB_MERGE_C R81, R119, R81, RZ ;  /* 0x000000517751723e */ /* 0x000fe200048070ff */
[----:B------:R-:W-:Y:S01]  /*2300*/  @!P5 FMUL R39, R39, 0.5 ;  /* 0x3f0000002727d820 */ /* 0x000fe20000400000 */
[----:B------:R4:W5:Y:S01]  /*2310*/  MUFU.EX2 R38, R9 ;  /* 0x0000000900267308 */ /* 0x0009620000000800 */
[----:B--2---:R-:W-:Y:S01]  /*2320*/  @!P6 FMUL R26, R26, R26 ;  /* 0x0000001a1a1ae220 */ /* 0x004fe20000400000 */
[----:B------:R-:W-:Y:S02]  /*2330*/  FSETP.GEU.AND P6, PT, R11, -126, PT ;  /* 0xc2fc00000b00780b */ /* 0x000fe40003fce000 */
[----:B------:R-:W-:Y:S02]  /*2340*/  LOP3.LUT R80, R80, 0xff, RZ, 0xc0, !PT ;  /* 0x000000ff50507812 */ /* 0x000fe400078ec0ff */
[----:B------:R-:W-:Y:S01]  /*2350*/  LOP3.LUT R81, R81, 0xffff, RZ, 0xc0, !PT ;  /* 0x0000ffff51517812 */ /* 0x000fe200078ec0ff */
[----:B------:R-:W-:Y:S01]  /*2360*/  @!P1 FMUL R35, R35, 0.5 ;  /* 0x3f00000023239820 */ /* 0x000fe20000400000 */
[----:B------:R-:W2:Y:S01]  /*2370*/  MUFU.EX2 R34, R31 ;  /* 0x0000001f00227308 */ /* 0x000ea20000000800 */
[----:B----4-:R-:W-:Y:S01]  /*2380*/  FFMA R9, R46, UR7, -R5 ;  /* 0x000000072e097c23 */ /* 0x010fe20008000805 */
[----:B---3--:R-:W-:Y:S01]  /*2390*/  @!P4 FMUL R30, R30, R30 ;  /* 0x0000001e1e1ec220 */ /* 0x008fe20000400000 */
[----:B------:R-:W-:-:S02]  /*23a0*/  FSETP.GEU.AND P4, PT, R13, -126, PT ;  /* 0xc2fc00000d00780b */ /* 0x000fc40003f8e000 */
[----:B------:R-:W-:Y:S02]  /*23b0*/  F2FP.SATFINITE.E4M3.F32.PACK_AB_MERGE_C R72, R119, R72, RZ ;  /* 0x000000487748723e */ /* 0x000fe400048070ff */
[----:B------:R-:W-:Y:S01]  /*23c0*/  @!P6 FMUL R11, R11, 0.5 ;  /* 0x3f0000000b0be820 */ /* 0x000fe20000400000 */
[----:B------:R-:W3:Y:S01]  /*23d0*/  MUFU.EX2 R46, R39 ;  /* 0x00000027002e7308 */ /* 0x000ee20000000800 */
[----:B-----5:R-:W-:Y:S01]  /*23e0*/  @!P2 FMUL R38, R38, R38 ;  /* 0x000000262626a220 */ /* 0x020fe20000400000 */
[----:B------:R-:W-:Y:S02]  /*23f0*/  FSETP.GEU.AND P2, PT, R9, -126, PT ;  /* 0xc2fc00000900780b */ /* 0x000fe40003f4e000 */
[----:B------:R-:W-:Y:S02]  /*2400*/  F2FP.SATFINITE.E4M3.F32.PACK_AB_MERGE_C R52, R119, R30, RZ ;  /* 0x0000001e7734723e */ /* 0x000fe400048070ff */
[----:B------:R-:W-:Y:S02]  /*2410*/  LOP3.LUT R98, R98, 0xffff, RZ, 0xc0, !PT ;  /* 0x0000ffff62627812 */ /* 0x000fe400078ec0ff */
[----:B------:R-:W4:Y:S01]  /*2420*/  MUFU.EX2 R42, R35 ;  /* 0x00000023002a7308 */ /* 0x000f220000000800 */
[----:B--2---:R-:W-:Y:S01]  /*2430*/  @!P3 FMUL R34, R34, R34 ;  /* 0x000000222222b220 */ /* 0x004fe20000400000 */
[----:B------:R-:W-:Y:S01]  /*2440*/  FSETP.GEU.AND P3, PT, R43, -126, PT ;  /* 0xc2fc00002b00780b */ /* 0x000fe20003f6e000 */
[----:B------:R-:W-:Y:S01]  /*2450*/  @!P4 FMUL R13, R13, 0.5 ;  /* 0x3f0000000d0dc820 */ /* 0x000fe20000400000 */
[----:B------:R-:W-:-:S02]  /*2460*/  F2FP.SATFINITE.E4M3.F32.PACK_AB_MERGE_C R104, R119, R57, RZ ;  /* 0x000000397768723e */ /* 0x000fc400048070ff */
[----:B------:R-:W-:Y:S01]  /*2470*/  F2FP.SATFINITE.E4M3.F32.PACK_AB_MERGE_C R53, R119, R34, RZ ;  /* 0x000000227735723e */ /* 0x000fe200048070ff */
[----:B------:R-:W-:Y:S01]  /*2480*/  @!P2 FMUL R9, R9, 0.5 ;  /* 0x3f0000000909a820 */ /* 0x000fe20000400000 */
[----:B------:R2:W5:Y:S01]  /*2490*/  MUFU.EX2 R88, R11 ;  /* 0x0000000b00587308 */ /* 0x0005620000000800 */
[----:B---3--:R-:W-:Y:S01]  /*24a0*/  @!P5 FMUL R46, R46, R46 ;  /* 0x0000002e2e2ed220 */ /* 0x008fe20000400000 */
[----:B------:R-:W-:Y:S02]  /*24b0*/  FSETP.GEU.AND P5, PT, R51, -126, PT ;  /* 0xc2fc00003300780b */ /* 0x000fe40003fae000 */
[----:B------:R-:W-:Y:S02]  /*24c0*/  PRMT R80, R81, 0x7604, R80 ;  /* 0x0000760451507816 */ /* 0x000fe40000000050 */
[----:B------:R-:W-:Y:S01]  /*24d0*/  LOP3.LUT R69, R69, 0xffff, RZ, 0xc0, !PT ;  /* 0x0000ffff45457812 */ /* 0x000fe200078ec0ff */
[----:B------:R-:W-:Y:S01]  /*24e0*/  @!P3 FMUL R43, R43, 0.5 ;  /* 0x3f0000002b2bb820 */ /* 0x000fe20000400000 */
[----:B------:R3:W1:Y:S01]  /*24f0*/  MUFU.EX2 R90, R13 ;  /* 0x0000000d005a7308 */ /* 0x0006620000000800 */
[----:B--2---:R-:W-:Y:S01]  /*2500*/  FFMA R11, R50, UR7, -R5 ;  /* 0x00000007320b7c23 */ /* 0x004fe20008000805 */
[----:B----4-:R-:W-:Y:S01]  /*2510*/  @!P1 FMUL R42, R42, R42 ;  /* 0x0000002a2a2a9220 */ /* 0x010fe20000400000 */
[----:B------:R-:W-:-:S02]  /*2520*/  FSETP.GEU.AND P1, PT, R47, -126, PT ;  /* 0xc2fc00002f00780b */ /* 0x000fc40003f2e000 */
[----:B------:R-:W-:Y:S02]  /*2530*/  PRMT R97, R98, 0x7604, R97 ;  /* 0x0000760462617816 */ /* 0x000fe40000000061 */
[----:B------:R-:W-:Y:S01]  /*2540*/  @!P5 FMUL R51, R51, 0.5 ;  /* 0x3f0000003333d820 */ /* 0x000fe20000400000 */
[----:B------:R2:W4:Y:S01]  /*2550*/  MUFU.EX2 R92, R9 ;  /* 0x00000009005c7308 */ /* 0x0005220000000800 */
[----:B-----5:R-:W-:Y:S01]  /*2560*/  @!P6 FMUL R88, R88, R88 ;  /* 0x000000585858e220 */ /* 0x020fe20000400000 */
[----:B------:R-:W-:Y:S01]  /*2570*/  FSETP.GEU.AND P6, PT, R11, -126, PT ;  /* 0xc2fc00000b00780b */ /* 0x000fe20003fce000 */
[--C-:B---3--:R-:W-:Y:S01]  /*2580*/  FFMA R13, R54, UR7, -R5.reuse ;  /* 0x00000007360d7c23 */ /* 0x108fe20008000805 */
[----:B------:R-:W-:Y:S02]  /*2590*/  LOP3.LUT R72, R72, 0xff, RZ, 0xc0, !PT ;  /* 0x000000ff48487812 */ /* 0x000fe400078ec0ff */
[----:B------:R-:W-:Y:S02]  /*25a0*/  LOP3.LUT R89, R89, 0xff, RZ, 0xc0, !PT ;  /* 0x000000ff59597812 */ /* 0x000fe400078ec0ff */
[----:B------:R-:W3:Y:S01]  /*25b0*/  MUFU.EX2 R50, R43 ;  /* 0x0000002b00327308 */ /* 0x000ee20000000800 */
[----:B--2---:R-:W-:Y:S01]  /*25c0*/  FFMA R9, R58, UR7, -R5 ;  /* 0x000000073a097c23 */ /* 0x004fe20008000805 */
[----:B-1----:R-:W-:Y:S01]  /*25d0*/  @!P4 FMUL R90, R90, R90 ;  /* 0x0000005a5a5ac220 */ /* 0x002fe20000400000 */
[----:B------:R-:W-:Y:S01]  /*25e0*/  FSETP.GEU.AND P4, PT, R13, -126, PT ;  /* 0xc2fc00000d00780b */ /* 0x000fe20003f8e000 */
[----:B------:R-:W-:Y:S01]  /*25f0*/  @!P1 FMUL R47, R47, 0.5 ;  /* 0x3f0000002f2f9820 */ /* 0x000fe20000400000 */
[----:B------:R-:W-:-:S02]  /*2600*/  LOP3.LUT R53, R53, 0xffff, RZ, 0xc0, !PT ;  /* 0x0000ffff35357812 */ /* 0x000fc400078ec0ff */
[----:B------:R-:W-:Y:S01]  /*2610*/  @!P6 FMUL R11, R11, 0.5 ;  /* 0x3f0000000b0be820 */ /* 0x000fe20000400000 */
[----:B------:R1:W2:Y:S01]  /*2620*/  MUFU.EX2 R58, R51 ;  /* 0x00000033003a7308 */ /* 0x0002a20000000800 */
[----:B----4-:R-:W-:Y:S01]  /*2630*/  @!P2 FMUL R92, R92, R92 ;  /* 0x0000005c5c5ca220 */ /* 0x010fe20000400000 */
[----:B------:R-:W-:Y:S01]  /*2640*/  FSETP.GEU.AND P2, PT, R9, -126, PT ;  /* 0xc2fc00000900780b */ /* 0x000fe20003f4e000 */
[----:B------:R-:W-:Y:S01]  /*2650*/  IMAD.SHL.U32 R53, R53, 0x1000000, RZ ;  /* 0x0100000035357824 */ /* 0x000fe200078e00ff */
[C---:B------:R-:W-:Y:S02]  /*2660*/  F2FP.SATFINITE.E4M3.F32.PACK_AB_MERGE_C R84, R119.reuse, R84, RZ ;  /* 0x000000547754723e */ /* 0x040fe400048070ff */
[----:B------:R-:W-:Y:S02]  /*2670*/  F2FP.SATFINITE.E4M3.F32.PACK_AB_MERGE_C R107, R119, R7, RZ ;  /* 0x00000007776b723e */ /* 0x000fe400048070ff */
[----:B------:R4:W5:Y:S01]  /*2680*/  MUFU.EX2 R54, R47 ;  /* 0x0000002f00367308 */ /* 0x0009620000000800 */
[----:B---3--:R-:W-:Y:S01]  /*2690*/  @!P3 FMUL R50, R50, R50 ;  /* 0x000000323232b220 */ /* 0x008fe20000400000 */
[----:B------:R-:W-:Y:S01]  /*26a0*/  FSETP.GEU.AND P3, PT, R55, -126, PT ;  /* 0xc2fc00003700780b */ /* 0x000fe20003f6e000 */
[----:B------:R-:W-:Y:S01]  /*26b0*/  @!P4 FMUL R13, R13, 0.5 ;  /* 0x3f0000000d0dc820 */ /* 0x000fe20000400000 */
[----:B-1----:R-:W-:Y:S01]  /*26c0*/  F2FP.SATFINITE.E4M3.F32.PACK_AB_MERGE_C R51, R119, R12, RZ ;  /* 0x0000000c7733723e */ /* 0x002fe200048070ff */
[----:B------:R-:W-:Y:S01]  /*26d0*/  FADD R12, R14, R65 ;  /* 0x000000410e0c7221 */ /* 0x000fe20000000000 */
[----:B------:R-:W-:Y:S01]  /*26e0*/  FADD R14, R36, R68 ;  /* 0x00000044240e7221 */ /* 0x000fe20000000000 */
[----:B------:R-:W-:Y:S01]  /*26f0*/  @!P2 FMUL R9, R9, 0.5 ;  /* 0x3f0000000909a820 */ /* 0x000fe20000400000 */
[----:B------:R1:W3:Y:S01]  /*2700*/  MUFU.EX2 R94, R11 ;  /* 0x0000000b005e7308 */ /* 0x0002e20000000800 */
[----:B--2---:R-:W-:Y:S01]  /*2710*/  @!P5 FMUL R58, R58, R58 ;  /* 0x0000003a3a3ad220 */ /* 0x004fe20000400000 */
[----:B------:R-:W-:Y:S01]  /*2720*/  FSETP.GEU.AND P5, PT, R63, -126, PT ;  /* 0xc2fc00003f00780b */ /* 0x000fe20003fae000 */
[----:B------:R-:W-:Y:S01]  /*2730*/  FADD R36, R20, R77 ;  /* 0x0000004d14247221 */ /* 0x000fe20000000000 */
[----:B------:R-:W-:Y:S01]  /*2740*/  FADD R20, R24, R7 ;  /* 0x0000000718147221 */ /* 0x000fe20000000000 */
[----:B----4-:R-:W-:-:S02]  /*2750*/  F2FP.SATFINITE.E4M3.F32.PACK_AB_MERGE_C R47, R119, R6, RZ ;  /* 0x00000006772f723e */ /* 0x010fc400048070ff */
[----:B------:R-:W-:Y:S01]  /*2760*/  @!P3 FMUL R55, R55, 0.5 ;  /* 0x3f0000003737b820 */ /* 0x000fe20000400000 */
[----:B------:R2:W4:Y:S01]  /*2770*/  MUFU.EX2 R96, R13 ;  /* 0x0000000d00607308 */ /* 0x0005220000000800 */
[----:B-1----:R-:W-:Y:S01]  /*2780*/  FFMA R11, R62, UR7, -R5 ;  /* 0x000000073e0b7c23 */ /* 0x002fe20008000805 */
[----:B-----5:R-:W-:Y:S01]  /*2790*/  @!P1 FMUL R54, R54, R54 ;  /* 0x0000003636369220 */ /* 0x020fe20000400000 */
[----:B------:R-:W-:Y:S01]  /*27a0*/  FSETP.GEU.AND P1, PT, R59, -126, PT ;  /* 0xc2fc00003b00780b */ /* 0x000fe20003f2e000 */
[----:B------:R-:W-:Y:S01]  /*27b0*/  ULOP3.LUT UR7, UR13, 0x8, URZ, 0xc, !UPT ;  /* 0x000000080d077892 */ /* 0x000fe2000f8e0c3f */
[C---:B------:R-:W-:Y:S01]  /*27c0*/  LOP3.LUT R5, R0.reuse, 0x3, RZ, 0xc0, !PT ;  /* 0x0000000300057812 */ /* 0x040fe200078ec0ff */
[----:B------:R-:W-:Y:S02]  /*27d0*/  IMAD.SHL.U32 R0, R0, 0x4, RZ ;  /* 0x0000000400007824 */ /* 0x000fe400078e00ff */
[----:B------:R-:W-:Y:S01]  /*27e0*/  @!P5 FMUL R63, R63, 0.5 ;  /* 0x3f0000003f3fd820 */ /* 0x000fe20000400000 */
[----:B------:R1:W5:Y:S01]  /*27f0*/  MUFU.EX2 R62, R55 ;  /* 0x00000037003e7308 */ /* 0x0003620000000800 */
[----:B---3--:R-:W-:Y:S01]  /*2800*/  @!P6 FMUL R94, R94, R94 ;  /* 0x0000005e5e5ee220 */ /* 0x008fe20000400000 */
[----:B------:R-:W-:Y:S01]  /*2810*/  FSETP.GEU.AND P6, PT, R11, -126, PT ;  /* 0xc2fc00000b00780b */ /* 0x000fe20003fce000 */
[----:B------:R-:W-:Y:S01]  /*2820*/  VIADD R5, R5, 0xffffffff ;  /* 0xffffffff05057836 */ /* 0x000fe20000000000 */
[----:B------:R-:W-:Y:S01]  /*2830*/  LOP3.LUT R0, R0, 0xc, RZ, 0xc0, !PT ;  /* 0x0000000c00007812 */ /* 0x000fe200078ec0ff */
[----:B--2---:R-:W-:Y:S01]  /*2840*/  IMAD.MOV.U32 R13, RZ, RZ, 0x3021 ;  /* 0x00003021ff0d7424 */ /* 0x004fe200078e00ff */
[----:B------:R-:W-:Y:S01]  /*2850*/  F2FP.SATFINITE.E4M3.F32.PACK_AB_MERGE_C R68, R119, R68, RZ ;  /* 0x000000447744723e */ /* 0x000fe200048070ff */
[----:B------:R-:W-:Y:S01]  /*2860*/  IMAD.U32 R17, RZ, RZ, UR7 ;  /* 0x00000007ff117e24 */ /* 0x000fe2000f8e00ff */
[----:B------:R-:W2:Y:S01]  /*2870*/  MUFU.EX2 R63, R63 ;  /* 0x0000003f003f7308 */ /* 0x000ea20000000800 */
[----:B----4-:R-:W-:Y:S01]  /*2880*/  @!P4 FMUL R96, R96, R96 ;  /* 0x000000606060c220 */ /* 0x010fe20000400000 */
[----:B------:R-:W-:Y:S01]  /*2890*/  FSETP.GEU.AND P4, PT, R66, -126, PT ;  /* 0xc2fc00004200780b */ /* 0x000fe20003f8e000 */
[----:B------:R-:W-:Y:S01]  /*28a0*/  @!P1 FMUL R59, R59, 0.5 ;  /* 0x3f0000003b3b9820 */ /* 0x000fe20000400000 */
[----:B------:R3:W-:Y:S01]  /*28b0*/  SYNCS.ARRIVE.TRANS64.A1T0 RZ, [R17+UR14], RZ ;  /* 0x000000ff11ff79a7 */ /* 0x0007e2000810000e */
[----:B-1----:R-:W-:-:S02]  /*28c0*/  F2FP.SATFINITE.E4M3.F32.PACK_AB_MERGE_C R55, R119, R32, RZ ;  /* 0x000000207737723e */ /* 0x002fc400048070ff */
[----:B------:R-:W-:Y:S01]  /*28d0*/  @!P6 FMUL R11, R11, 0.5 ;  /* 0x3f0000000b0be820 */ /* 0x000fe20000400000 */
[----:B------:R-:W1:Y:S01]  /*28e0*/  MUFU.EX2 R9, R9 ;  /* 0x0000000900097308 */ /* 0x000e620000000800 */
[----:B-----5:R-:W-:Y:S01]  /*28f0*/  @!P3 FMUL R62, R62, R62 ;  /* 0x0000003e3e3eb220 */ /* 0x020fe20000400000 */
[----:B------:R-:W-:Y:S01]  /*2900*/  FSETP.GEU.AND P3, PT, R67, -126, PT ;  /* 0xc2fc00004300780b */ /* 0x000fe20003f6e000 */
[----:B---3--:R-:W-:Y:S01]  /*2910*/  FADD R17, R10, R60 ;  /* 0x0000003c0a117221 */ /* 0x008fe20000000000 */
[----:B------:R-:W-:Y:S01]  /*2920*/  FADD R10, R32, R64 ;  /* 0x00000040200a7221 */ /* 0x000fe20000000000 */
[----:B------:R-:W-:Y:S02]  /*2930*/  FADD R32, R18, R73 ;  /* 0x0000004912207221 */ /* 0x000fe40000000000 */
[----:B------:R-:W-:Y:S01]  /*2940*/  @!P4 FMUL R66, R66, 0.5 ;  /* 0x3f0000004242c820 */ /* 0x000fe20000400000 */
[----:B------:R-:W3:Y:S01]  /*2950*/  MUFU.EX2 R59, R59 ;  /* 0x0000003b003b7308 */ /* 0x000ee20000000800 */
[----:B--2---:R-:W-:Y:S01]  /*2960*/  @!P5 FMUL R63, R63, R63 ;  /* 0x0000003f3f3fd220 */ /* 0x004fe20000400000 */
[----:B------:R-:W-:Y:S01]  /*2970*/  FSETP.GEU.AND P5, PT, R75, -126, PT ;  /* 0xc2fc00004b00780b */ /* 0x000fe20003fae000 */
[----:B------:R-:W-:Y:S01]  /*2980*/  FADD R23, R10, R23 ;  /* 0x000000170a177221 */ /* 0x000fe20000000000 */
[----:B------:R-:W-:Y:S01]  /*2990*/  FADD R18, R44, R76 ;  /* 0x0000004c2c127221 */ /* 0x000fe20000000000 */
[----:B------:R-:W-:Y:S01]  /*29a0*/  F2FP.SATFINITE.E4M3.F32.PACK_AB_MERGE_C R44, R119, R26, RZ ;  /* 0x0000001a772c723e */ /* 0x000fe200048070ff */
[----:B------:R-:W-:Y:S01]  /*29b0*/  FADD R10, R12, R25 ;  /* 0x000000190c0a7221 */ /* 0x000fe20000000000 */
[----:B------:R-:W-:Y:S01]  /*29c0*/  @!P3 FMUL R67, R67, 0.5 ;  /* 0x3f0000004343b820 */ /* 0x000fe20000400000 */
[----:B------:R-:W2:Y:S01]  /*29d0*/  MUFU.EX2 R11, R11 ;  /* 0x0000000b000b7308 */ /* 0x000ea20000000800 */
[----:B-1----:R-:W-:Y:S01]  /*29e0*/  @!P2 FMUL R9, R9, R9 ;  /* 0x000000090909a220 */ /* 0x002fe20000400000 */
[----:B------:R-:W-:Y:S01]  /*29f0*/  FSETP.GEU.AND P2, PT, R70, -126, PT ;  /* 0xc2fc00004600780b */ /* 0x000fe20003f4e000 */
[----:B------:R-:W-:-:S02]  /*2a00*/  IMAD.U32 R25, R44, 0x10000, RZ ;  /* 0x000100002c197824 */ /* 0x000fc400078e00ff */
[----:B------:R-:W-:Y:S01]  /*2a10*/  FADD R29, R34, R63 ;  /* 0x0000003f221d7221 */ /* 0x000fe20000000000 */
[----:B------:R-:W-:Y:S01]  /*2a20*/  FADD R22, R26, R9 ;  /* 0x000000091a167221 */ /* 0x000fe20000000000 */
[----:B------:R-:W-:Y:S01]  /*2a30*/  F2FP.SATFINITE.E4M3.F32.PACK_AB_MERGE_C R60, R119, R9, RZ ;  /* 0x00000009773c723e */ /* 0x000fe200048070ff */
[----:B------:R-:W-:Y:S01]  /*2a40*/  @!P5 FMUL R75, R75, 0.5 ;  /* 0x3f0000004b4bd820 */ /* 0x000fe20000400000 */
[----:B------:R-:W1:Y:S01]  /*2a50*/  MUFU.EX2 R66, R66 ;  /* 0x0000004200427308 */ /* 0x000e620000000800 */
[----:B---3--:R-:W-:Y:S01]  /*2a60*/  @!P1 FMUL R59, R59, R59 ;  /* 0x0000003b3b3b9220 */ /* 0x008fe20000400000 */
[----:B------:R-:W-:Y:S01]  /*2a70*/  FSETP.GEU.AND P1, PT, R71, -126, PT ;  /* 0xc2fc00004700780b */ /* 0x000fe20003f2e000 */
[----:B------:R-:W-:Y:S01]  /*2a80*/  FADD R12, R14, R27 ;  /* 0x0000001b0e0c7221 */ /* 0x000fe20000000000 */
[----:B------:R-:W-:Y:S01]  /*2a90*/  LOP3.LUT R55, R55, 0xff, RZ, 0xc0, !PT ;  /* 0x000000ff37377812 */ /* 0x000fe200078ec0ff */
[----:B------:R-:W-:Y:S01]  /*2aa0*/  FADD R26, R28, R59 ;  /* 0x0000003b1c1a7221 */ /* 0x000fe20000000000 */
[----:B------:R-:W-:Y:S01]  /*2ab0*/  FADD R14, R21, R20 ;  /* 0x00000014150e7221 */ /* 0x000fe20000000000 */
[----:B------:R-:W-:Y:S01]  /*2ac0*/  @!P2 FMUL R70, R70, 0.5 ;  /* 0x3f0000004646a820 */ /* 0x000fe20000400000 */
[----:B------:R-:W3:Y:S01]  /*2ad0*/  MUFU.EX2 R67, R67 ;  /* 0x0000004300437308 */ /* 0x000ee20000000800 */
[----:B--2---:R-:W-:Y:S01]  /*2ae0*/  @!P6 FMUL R11, R11, R11 ;  /* 0x0000000b0b0be220 */ /* 0x004fe20000400000 */
[----:B------:R-:W-:Y:S01]  /*2af0*/  FSETP.GEU.AND P6, PT, R74, -126, PT ;  /* 0xc2fc00004a00780b */ /* 0x000fe20003fce000 */
[----:B------:R-:W-:Y:S01]  /*2b00*/  IMAD.U32 R27, R52, 0x10000, RZ ;  /* 0x00010000341b7824 */ /* 0x000fe200078e00ff */
[C---:B------:R-:W-:Y:S01]  /*2b10*/  F2FP.SATFINITE.E4M3.F32.PACK_AB_MERGE_C R73, R119.reuse, R73, RZ ;  /* 0x000000497749723e */ /* 0x040fe200048070ff */
[----:B------:R-:W-:Y:S01]  /*2b20*/  FADD R28, R30, R11 ;  /* 0x0000000b1e1c7221 */ /* 0x000fe20000000000 */
[----:B------:R-:W-:Y:S01]  /*2b30*/  F2FP.SATFINITE.E4M3.F32.PACK_AB_MERGE_C R64, R119, R11, RZ ;  /* 0x0000000b7740723e */ /* 0x000fe200048070ff */
[----:B------:R-:W-:Y:S01]  /*2b40*/  @!P1 FMUL R71, R71, 0.5 ;  /* 0x3f00000047479820 */ /* 0x000fe20000400000 */
[----:B------:R-:W2:Y:S01]  /*2b50*/  MUFU.EX2 R75, R75 ;  /* 0x0000004b004b7308 */ /* 0x000ea20000000800 */
[----:B-1----:R-:W-:Y:S01]  /*2b60*/  @!P4 FMUL R66, R66, R66 ;  /* 0x000000424242c220 */ /* 0x002fe20000400000 */
[----:B------:R-:W-:Y:S01]  /*2b70*/  FSETP.GEU.AND P4, PT, R78, -126, PT ;  /* 0xc2fc00004e00780b */ /* 0x000fe20003f8e000 */
[----:B------:R-:W-:Y:S01]  /*2b80*/  FADD R11, R17, R18 ;  /* 0x00000012110b7221 */ /* 0x000fe20000000000 */
[----:B------:R-:W-:Y:S01]  /*2b90*/  LOP3.LUT R68, R68, 0xff, RZ, 0xc0, !PT ;  /* 0x000000ff44447812 */ /* 0x000fe200078ec0ff */
[----:B------:R-:W-:Y:S01]  /*2ba0*/  FADD R30, R38, R66 ;  /* 0x00000042261e7221 */ /* 0x000fe20000000000 */
[----:B------:R-:W-:Y:S01]  /*2bb0*/  LOP3.LUT R73, R73, 0xffff, RZ, 0xc0, !PT ;  /* 0x0000ffff49497812 */ /* 0x000fe200078ec0ff */
[----:B------:R-:W-:Y:S01]  /*2bc0*/  @!P6 FMUL R74, R74, 0.5 ;  /* 0x3f0000004a4ae820 */ /* 0x000fe20000400000 */
[----:B------:R-:W1:Y:S01]  /*2bd0*/  MUFU.EX2 R70, R70 ;  /* 0x0000004600467308 */ /* 0x000e620000000800 */
[----:B---3--:R-:W-:Y:S01]  /*2be0*/  @!P3 FMUL R67, R67, R67 ;  /* 0x000000434343b220 */ /* 0x008fe20000400000 */
[----:B------:R-:W-:Y:S01]  /*2bf0*/  FSETP.GEU.AND P3, PT, R79, -126, PT ;  /* 0xc2fc00004f00780b */ /* 0x000fe20003f6e000 */
[----:B------:R-:W-:Y:S01]  /*2c00*/  IMAD.U32 R60, R60, 0x10000, RZ ;  /* 0x000100003c3c7824 */ /* 0x000fe200078e00ff */
[C---:B------:R-:W-:Y:S01]  /*2c10*/  F2FP.SATFINITE.E4M3.F32.PACK_AB_MERGE_C R65, R119.reuse, R65, RZ ;  /* 0x000000417741723e */ /* 0x040fe200048070ff */
[----:B------:R-:W-:Y:S01]  /*2c20*/  FADD R31, R42, R67 ;  /* 0x000000432a1f7221 */ /* 0x000fe20000000000 */
[----:B------:R-:W-:Y:S01]  /*2c30*/  F2FP.SATFINITE.E4M3.F32.PACK_AB_MERGE_C R76, R119, R76, RZ ;  /* 0x0000004c774c723e */ /* 0x000fe200048070ff */
[----:B------:R-:W-:Y:S01]  /*2c40*/  @!P4 FMUL R78, R78, 0.5 ;  /* 0x3f0000004e4ec820 */ /* 0x000fe20000400000 */
[----:B------:R-:W3:Y:S01]  /*2c50*/  MUFU.EX2 R71, R71 ;  /* 0x0000004700477308 */ /* 0x000ee20000000800 */
[----:B--2---:R-:W-:Y:S01]  /*2c60*/  @!P5 FMUL R75, R75, R75 ;  /* 0x0000004b4b4bd220 */ /* 0x004fe20000400000 */
[----:B------:R-:W-:Y:S01]  /*2c70*/  FSETP.GEU.AND P5, PT, R87, -126, PT ;  /* 0xc2fc00005700780b */ /* 0x000fe20003fae000 */
[----:B------:R-:W-:Y:S01]  /*2c80*/  FADD R12, R11, R12 ;  /* 0x0000000c0b0c7221 */ /* 0x000fe20000000000 */
        /* <DEDUP_REMOVED lines=10> */
[----:B------:R-:W-:Y:S01]  /*2d30*/  F2FP.SATFINITE.E4M3.F32.PACK_AB_MERGE_C R70, R119, R70, RZ ;  /* 0x000000467746723e */ /* 0x000fe200048070ff */
[----:B------:R-:W-:Y:S01]  /*2d40*/  @!P5 FMUL R87, R87, 0.5 ;  /* 0x3f0000005757d820 */ /* 0x000fe20000400000 */
[----:B------:R-:W1:Y:S01]  /*2d50*/  MUFU.EX2 R78, R78 ;  /* 0x0000004e004e7308 */ /* 0x000e620000000800 */
[----:B---3--:R-:W-:Y:S01]  /*2d60*/  @!P1 FMUL R71, R71, R71 ;  /* 0x0000004747479220 */ /* 0x008fe20000400000 */
[----:B------:R-:W-:Y:S01]  /*2d70*/  FSETP.GEU.AND P1, PT, R83, -126, PT ;  /* 0xc2fc00005300780b */ /* 0x000fe20003f2e000 */
[----:B------:R-:W-:Y:S01]  /*2d80*/  IMAD.U32 R66, R66, 0x10000, RZ ;  /* 0x0001000042427824 */ /* 0x000fe200078e00ff */
[----:B------:R-:W-:Y:S01]  /*2d90*/  PRMT R26, R26, 0x7604, R49 ;  /* 0x000076041a1a7816 */ /* 0x000fe20000000031 */
[----:B------:R-:W-:Y:S01]  /*2da0*/  FADD R34, R46, R71 ;  /* 0x000000472e227221 */ /* 0x000fe20000000000 */
[----:B------:R-:W-:Y:S01]  /*2db0*/  F2FP.SATFINITE.E4M3.F32.PACK_AB_MERGE_C R88, R119, R88, RZ ;  /* 0x000000587758723e */ /* 0x000fe200048070ff */
[----:B------:R-:W-:Y:S01]  /*2dc0*/  @!P2 FMUL R82, R82, 0.5 ;  /* 0x3f0000005252a820 */ /* 0x000fe20000400000 */
[----:B------:R-:W3:Y:S01]  /*2dd0*/  MUFU.EX2 R79, R79 ;  /* 0x0000004f004f7308 */ /* 0x000ee20000000800 */
[----:B--2---:R-:W-:Y:S01]  /*2de0*/  @!P6 FMUL R74, R74, R74 ;  /* 0x0000004a4a4ae220 */ /* 0x004fe20000400000 */
[----:B------:R-:W-:-:S02]  /*2df0*/  FSETP.GEU.AND P6, PT, R86, -126, PT ;  /* 0xc2fc00005600780b */ /* 0x000fc40003fce000 */
[----:B------:R-:W-:Y:S01]  /*2e00*/  LOP3.LUT R26, R26, 0xff0000, R27, 0xf8, !PT ;  /* 0x00ff00001a1a7812 */ /* 0x000fe200078ef81b */
[----:B------:R-:W-:Y:S01]  /*2e10*/  FADD R35, R90, R74 ;  /* 0x0000004a5a237221 */ /* 0x000fe20000000000 */
[----:B------:R-:W-:Y:S01]  /*2e20*/  F2FP.SATFINITE.E4M3.F32.PACK_AB_MERGE_C R90, R119, R90, RZ ;  /* 0x0000005a775a723e */ /* 0x000fe200048070ff */
[----:B------:R-:W-:Y:S01]  /*2e30*/  @!P1 FMUL R83, R83, 0.5 ;  /* 0x3f00000053539820 */ /* 0x000fe20000400000 */
[----:B------:R-:W2:Y:S01]  /*2e40*/  MUFU.EX2 R87, R87 ;  /* 0x0000005700577308 */ /* 0x000ea20000000800 */
[----:B-1----:R-:W-:Y:S01]  /*2e50*/  @!P4 FMUL R78, R78, R78 ;  /* 0x0000004e4e4ec220 */ /* 0x002fe20000400000 */
[----:B------:R-:W-:Y:S01]  /*2e60*/  ISETP.GT.U32.AND P4, PT, R5, 0x1, PT ;  /* 0x000000010500780c */ /* 0x000fe20003f84070 */
[----:B------:R-:W-:Y:S01]  /*2e70*/  IMAD.U32 R27, R70, 0x10000, RZ ;  /* 0x00010000461b7824 */ /* 0x000fe200078e00ff */
[-C--:B------:R-:W-:Y:S01]  /*2e80*/  SHF.R.U32.HI R5, RZ, R0.reuse, R13 ;  /* 0x00000000ff057219 */ /* 0x080fe2000001160d */
[----:B------:R-:W-:Y:S01]  /*2e90*/  FADD R13, R8, R56 ;  /* 0x00000038080d7221 */ /* 0x000fe20000000000 */
[----:B------:R-:W-:Y:S01]  /*2ea0*/  SHF.R.U32.HI R0, RZ, R0, R15 ;  /* 0x00000000ff007219 */ /* 0x000fe2000001160f */
[----:B------:R-:W-:Y:S01]  /*2eb0*/  @!P6 FMUL R86, R86, 0.5 ;  /* 0x3f0000005656e820 */ /* 0x000fe20000400000 */
[----:B------:R-:W1:Y:S01]  /*2ec0*/  MUFU.EX2 R82, R82 ;  /* 0x0000005200527308 */ /* 0x000e620000000800 */
[----:B------:R-:W-:Y:S01]  /*2ed0*/  FADD R24, R13, R16 ;  /* 0x000000100d187221 */ /* 0x000fe20000000000 */
[----:B---3--:R-:W-:Y:S01]  /*2ee0*/  @!P3 FMUL R79, R79, R79 ;  /* 0x0000004f4f4fb220 */ /* 0x008fe20000400000 */
[----:B------:R-:W-:Y:S01]  /*2ef0*/  FADD R15, R6, R57 ;  /* 0x00000039060f7221 */ /* 0x000fe20000000000 */
[----:B------:R-:W-:Y:S01]  /*2f00*/  FADD R39, R92, R78 ;  /* 0x0000004e5c277221 */ /* 0x000fe20000000000 */
[----:B------:R-:W-:Y:S01]  /*2f10*/  FADD R23, R24, R23 ;  /* 0x0000001718177221 */ /* 0x000fe20000000000 */
[----:B------:R-:W-:Y:S01]  /*2f20*/  LOP3.LUT R24, R47, 0xffff, RZ, 0xc0, !PT ;  /* 0x0000ffff2f187812 */ /* 0x000fe200078ec0ff */
[----:B------:R-:W-:Y:S01]  /*2f30*/  FADD R13, R19, R36 ;  /* 0x00000024130d7221 */ /* 0x000fe20000000000 */
[----:B------:R-:W3:Y:S01]  /*2f40*/  MUFU.EX2 R83, R83 ;  /* 0x0000005300537308 */ /* 0x000ee20000000800 */
[----:B--2---:R-:W-:Y:S01]  /*2f50*/  @!P5 FMUL R87, R87, R87 ;  /* 0x000000575757d220 */ /* 0x004fe20000400000 */
[----:B------:R-:W-:Y:S01]  /*2f60*/  F2FP.SATFINITE.E4M3.F32.PACK_AB_MERGE_C R56, R119, R38, RZ ;  /* 0x000000267738723e */ /* 0x000fe200048070ff */
[----:B------:R-:W-:Y:S01]  /*2f70*/  FADD R38, R54, R79 ;  /* 0x0000004f36267221 */ /* 0x000fe20000000000 */
[----:B------:R-:W-:Y:S01]  /*2f80*/  PRMT R24, R24, 0x7604, R45 ;  /* 0x0000760418187816 */ /* 0x000fe2000000002d */
[----:B------:R-:W-:Y:S01]  /*2f90*/  FADD R9, R15, R32 ;  /* 0x000000200f097221 */ /* 0x000fe20000000000 */
[----:B------:R-:W-:Y:S01]  /*2fa0*/  FADD R19, R28, R39 ;  /* 0x000000271c137221 */ /* 0x000fe20000000000 */
[----:B------:R-:W-:Y:S01]  /*2fb0*/  LOP3.LUT R28, R85, 0xffff, RZ, 0xc0, !PT ;  /* 0x0000ffff551c7812 */ /* 0x000fe200078ec0ff */
[----:B------:R-:W2:Y:S01]  /*2fc0*/  MUFU.EX2 R86, R86 ;  /* 0x0000005600567308 */ /* 0x000ea20000000800 */
[----:B-1----:R-:W-:Y:S01]  /*2fd0*/  @!P2 FMUL R82, R82, R82 ;  /* 0x000000525252a220 */ /* 0x002fe20000400000 */
[----:B------:R-:W-:Y:S01]  /*2fe0*/  LOP3.LUT R32, R95, 0xffff, RZ, 0xc0, !PT ;  /* 0x0000ffff5f207812 */ /* 0x000fe200078ec0ff */
[----:B------:R-:W-:Y:S01]  /*2ff0*/  FADD R43, R62, R87 ;  /* 0x000000573e2b7221 */ /* 0x000fe20000000000 */
[----:B------:R-:W-:Y:S01]  /*3000*/  FADD R21, R29, R38 ;  /* 0x000000261d157221 */ /* 0x000fe20000000000 */
[----:B------:R-:W-:Y:S01]  /*3010*/  LOP3.LUT R24, R24, 0xff0000, R25, 0xf8, !PT ;  /* 0x00ff000018187812 */ /* 0x000fe200078ef819 */
[----:B------:R-:W-:Y:S01]  /*3020*/  FADD R41, R94, R82 ;  /* 0x000000525e297221 */ /* 0x000fe20000000000 */
[----:B------:R-:W-:Y:S01]  /*3030*/  IMAD.U32 R29, R56, 0x10000, RZ ;  /* 0x00010000381d7824 */ /* 0x000fe200078e00ff */
[----:B------:R-:W-:Y:S01]  /*3040*/  F2FP.SATFINITE.E4M3.F32.PACK_AB_MERGE_C R82, R119, R82, RZ ;  /* 0x000000527752723e */ /* 0x000fe200048070ff */
[----:B------:R-:W-:-:S02]  /*3050*/  IMAD.U32 R25, R90, 0x10000, RZ ;  /* 0x000100005a197824 */ /* 0x000fc400078e00ff */
[----:B------:R-:W-:Y:S01]  /*3060*/  FADD R15, R22, R35 ;  /* 0x00000023160f7221 */ /* 0x000fe20000000000 */
[----:B------:R-:W-:Y:S01]  /*3070*/  PRMT R28, R28, 0x7604, R55 ;  /* 0x000076041c1c7816 */ /* 0x000fe20000000037 */
[----:B------:R-:W-:Y:S01]  /*3080*/  FADD R22, R34, R43 ;  /* 0x0000002b22167221 */ /* 0x000fe20000000000 */
[----:B------:R-:W-:Y:S01]  /*3090*/  PRMT R32, R32, 0x7604, R93 ;  /* 0x0000760420207816 */ /* 0x000fe2000000005d */
[----:B---3--:R-:W-:Y:S01]  /*30a0*/  @!P1 FMUL R83, R83, R83 ;  /* 0x0000005353539220 */ /* 0x008fe20000400000 */
[C---:B------:R-:W-:Y:S01]  /*30b0*/  F2FP.SATFINITE.E4M3.F32.PACK_AB_MERGE_C R92, R119.reuse, R92, RZ ;  /* 0x0000005c775c723e */ /* 0x040fe200048070ff */
[----:B------:R-:W-:Y:S01]  /*30c0*/  FADD R16, R30, R41 ;  /* 0x000000291e107221 */ /* 0x000fe20000000000 */
[----:B------:R-:W-:Y:S01]  /*30d0*/  F2FP.SATFINITE.E4M3.F32.PACK_AB_MERGE_C R54, R119, R54, RZ ;  /* 0x000000367736723e */ /* 0x000fe200048070ff */
[----:B--2---:R-:W-:Y:S01]  /*30e0*/  @!P6 FMUL R86, R86, R86 ;  /* 0x000000565656e220 */ /* 0x004fe20000400000 */
[----:B------:R-:W-:Y:S01]  /*30f0*/  LOP3.LUT R34, R61, 0xffff, RZ, 0xc0, !PT ;  /* 0x0000ffff3d227812 */ /* 0x000fe200078ec0ff */
[----:B------:R-:W-:Y:S01]  /*3100*/  FADD R40, R58, R83 ;  /* 0x000000533a287221 */ /* 0x000fe20000000000 */
[----:B------:R-:W-:Y:S01]  /*3110*/  LOP3.LUT R28, R28, 0xff0000, R29, 0xf8, !PT ;  /* 0x00ff00001c1c7812 */ /* 0x000fe200078ef81d */
[----:B------:R-:W-:Y:S01]  /*3120*/  IMAD.U32 R29, R82, 0x10000, RZ ;  /* 0x00010000521d7824 */ /* 0x000fe200078e00ff */
[----:B------:R-:W-:Y:S01]  /*3130*/  LOP3.LUT R32, R32, 0xff0000, R25, 0xf8, !PT ;  /* 0x00ff000020207812 */ /* 0x000fe200078ef819 */
[----:B------:R-:W-:Y:S01]  /*3140*/  IMAD.U32 R25, R64, 0x10000, RZ ;  /* 0x0001000040197824 */ /* 0x000fe200078e00ff */
[----:B------:R-:W-:Y:S01]  /*3150*/  F2FP.SATFINITE.E4M3.F32.PACK_AB_MERGE_C R74, R119, R74, RZ ;  /* 0x0000004a774a723e */ /* 0x000fe200048070ff */
[----:B------:R-:W-:Y:S01]  /*3160*/  IMAD.U32 R92, R92, 0x10000, RZ ;  /* 0x000100005c5c7824 */ /* 0x000fe200078e00ff */
[----:B------:R-:W-:Y:S01]  /*3170*/  PRMT R34, R34, 0x7604, R105 ;  /* 0x0000760422227816 */ /* 0x000fe20000000069 */
[----:B------:R-:W-:Y:S01]  /*3180*/  FADD R18, R31, R40 ;  /* 0x000000281f127221 */ /* 0x000fe20000000000 */
[----:B------:R-:W-:Y:S01]  /*3190*/  LOP3.LUT R54, R54, 0xffff, RZ, 0xc0, !PT ;  /* 0x0000ffff36367812 */ /* 0x000fe200078ec0ff */
[----:B------:R-:W-:Y:S01]  /*31a0*/  IMAD.U32 R31, R88, 0x10000, RZ ;  /* 0x00010000581f7824 */ /* 0x000fe200078e00ff */
[C---:B------:R-:W-:Y:S01]  /*31b0*/  F2FP.SATFINITE.E4M3.F32.PACK_AB_MERGE_C R57, R119.reuse, R42, RZ ;  /* 0x0000002a7739723e */ /* 0x040fe200048070ff */
[----:B------:R-:W-:Y:S01]  /*31c0*/  FADD R42, R96, R86 ;  /* 0x00000056602a7221 */ /* 0x000fe20000000000 */
[----:B------:R-:W-:Y:S01]  /*31d0*/  F2FP.SATFINITE.E4M3.F32.PACK_AB_MERGE_C R96, R119, R96, RZ ;  /* 0x000000607760723e */ /* 0x000fe200048070ff */
[----:B------:R-:W-:Y:S01]  /*31e0*/  FADD R9, R9, R10 ;  /* 0x0000000a09097221 */ /* 0x000fe20000000000 */
[----:B------:R-:W-:Y:S01]  /*31f0*/  F2FP.SATFINITE.E4M3.F32.PACK_AB_MERGE_C R62, R119, R62, RZ ;  /* 0x0000003e773e723e */ /* 0x000fe200048070ff */
[----:B------:R-:W-:Y:S01]  /*3200*/  FADD R20, R33, R42 ;  /* 0x0000002a21147221 */ /* 0x000fe20000000000 */
[----:B------:R-:W-:Y:S01]  /*3210*/  LOP3.LUT R30, R91, 0xffff, RZ, 0xc0, !PT ;  /* 0x0000ffff5b1e7812 */ /* 0x000fe200078ec0ff */
[----:B------:R-:W-:Y:S01]  /*3220*/  IMAD.U32 R96, R96, 0x10000, RZ ;  /* 0x0001000060607824 */ /* 0x000fe200078e00ff */
[----:B------:R-:W-:Y:S01]  /*3230*/  LOP3.LUT R34, R34, 0xff0000, R25, 0xf8, !PT ;  /* 0x00ff000022227812 */ /* 0x000fe200078ef819 */
[----:B------:R-:W-:Y:S01]  /*3240*/  IMAD.U32 R25, R74, 0x10000, RZ ;  /* 0x000100004a197824 */ /* 0x000fe200078e00ff */
[----:B------:R-:W-:Y:S01]  /*3250*/  LOP3.LUT R80, R80, 0xff0000, R29, 0xf8, !PT ;  /* 0x00ff000050507812 */ /* 0x000fe200078ef81d */
[----:B------:R-:W-:Y:S01]  /*3260*/  IMAD.SHL.U32 R29, R54, 0x1000000, RZ ;  /* 0x01000000361d7824 */ /* 0x000fe200078e00ff */
[----:B------:R-:W-:Y:S01]  /*3270*/  F2FP.SATFINITE.E4M3.F32.PACK_AB_MERGE_C R67, R119, R67, RZ ;  /* 0x000000437743723e */ /* 0x000fe200048070ff */
[----:B------:R-:W-:Y:S01]  /*3280*/  FADD R14, R13, R14 ;  /* 0x0000000e0d0e7221 */ /* 0x000fe20000000000 */
[----:B------:R-:W-:Y:S01]  /*3290*/  F2FP.SATFINITE.E4M3.F32.PACK_AB_MERGE_C R71, R119, R71, RZ ;  /* 0x000000477747723e */ /* 0x000fe200048070ff */
[----:B------:R-:W-:Y:S01]  /*32a0*/  FADD R15, R15, R16 ;  /* 0x000000100f0f7221 */ /* 0x000fe20000000000 */
[----:B------:R-:W-:Y:S01]  /*32b0*/  F2FP.SATFINITE.E4M3.F32.PACK_AB_MERGE_C R78, R119, R78, RZ ;  /* 0x0000004e774e723e */ /* 0x000fe200048070ff */
[----:B------:R-:W-:Y:S01]  /*32c0*/  FADD R17, R17, R18 ;  /* 0x0000001211117221 */ /* 0x000fe20000000000 */
[----:B------:R-:W-:Y:S01]  /*32d0*/  LOP3.LUT R101, R101, 0xff, RZ, 0xc0, !PT ;  /* 0x000000ff65657812 */ /* 0x000fe200078ec0ff */
[----:B------:R-:W-:Y:S01]  /*32e0*/  FADD R20, R19, R20 ;  /* 0x0000001413147221 */ /* 0x000fe20000000000 */
[----:B------:R-:W-:Y:S01]  /*32f0*/  LOP3.LUT R102, R102, 0xffff, RZ, 0xc0, !PT ;  /* 0x0000ffff66667812 */ /* 0x000fe200078ec0ff */
[----:B------:R-:W-:Y:S01]  /*3300*/  FADD R22, R21, R22 ;  /* 0x0000001615167221 */ /* 0x000fe20000000000 */
[----:B------:R-:W-:Y:S01]  /*3310*/  PRMT R68, R69, 0x7604, R68 ;  /* 0x0000760445447816 */ /* 0x000fe20000000044 */
[----:B------:R-:W-:Y:S01]  /*3320*/  FADD R12, R23, R12 ;  /* 0x0000000c170c7221 */ /* 0x000fe20000000000 */
[----:B------:R-:W-:Y:S01]  /*3330*/  PRMT R72, R73, 0x7604, R72 ;  /* 0x0000760449487816 */ /* 0x000fe20000000048 */
[----:B------:R-:W-:Y:S01]  /*3340*/  FADD R9, R9, R14 ;  /* 0x0000000e09097221 */ /* 0x000fe20000000000 */
[----:B------:R-:W-:Y:S01]  /*3350*/  LOP3.LUT R92, R97, 0xff0000, R92, 0xf8, !PT ;  /* 0x00ff0000615c7812 */ /* 0x000fe200078ef85c */
[----:B------:R-:W-:Y:S01]  /*3360*/  FADD R15, R15, R20 ;  /* 0x000000140f0f7221 */ /* 0x000fe20000000000 */
[----:B------:R-:W-:Y:S01]  /*3370*/  LOP3.LUT R48, R48, 0xffff, RZ, 0xc0, !PT ;  /* 0x0000ffff30307812 */ /* 0x000fe200078ec0ff */
[----:B------:R-:W-:Y:S01]  /*3380*/  FADD R22, R17, R22 ;  /* 0x0000001611167221 */ /* 0x000fe20000000000 */
[----:B------:R-:W-:-:S02]  /*3390*/  F2FP.SATFINITE.E4M3.F32.PACK_AB_MERGE_C R46, R119, R46, RZ ;  /* 0x0000002e772e723e */ /* 0x000fc400048070ff */
[C---:B------:R-:W-:Y:S02]  /*33a0*/  F2FP.SATFINITE.E4M3.F32.PACK_AB_MERGE_C R59, R119.reuse, R59, RZ ;  /* 0x0000003b773b723e */ /* 0x040fe400048070ff */
[C---:B------:R-:W-:Y:S02]  /*33b0*/  F2FP.SATFINITE.E4M3.F32.PACK_AB_MERGE_C R63, R119.reuse, R63, RZ ;  /* 0x0000003f773f723e */ /* 0x040fe400048070ff */
[C---:B------:R-:W-:Y:S02]  /*33c0*/  F2FP.SATFINITE.E4M3.F32.PACK_AB_MERGE_C R6, R119.reuse, R75, RZ ;  /* 0x0000004b7706723e */ /* 0x040fe400048070ff */
[C---:B------:R-:W-:Y:S02]  /*33d0*/  F2FP.SATFINITE.E4M3.F32.PACK_AB_MERGE_C R7, R119.reuse, R79, RZ ;  /* 0x0000004f7707723e */ /* 0x040fe400048070ff */
[----:B------:R-:W-:Y:S02]  /*33e0*/  F2FP.SATFINITE.E4M3.F32.PACK_AB_MERGE_C R86, R119, R86, RZ ;  /* 0x000000567756723e */ /* 0x000fe400048070ff */
[----:B------:R-:W-:-:S02]  /*33f0*/  PRMT R30, R30, 0x7604, R89 ;  /* 0x000076041e1e7816 */ /* 0x000fc40000000059 */
[----:B------:R-:W-:Y:S02]  /*3400*/  LOP3.LUT R106, R106, 0xff, RZ, 0xc0, !PT ;  /* 0x000000ff6a6a7812 */ /* 0x000fe400078ec0ff */
[----:B------:R-:W-:Y:S02]  /*3410*/  LOP3.LUT R65, R65, 0xffff, RZ, 0xc0, !PT ;  /* 0x0000ffff41417812 */ /* 0x000fe400078ec0ff */
[----:B------:R-:W-:Y:S02]  /*3420*/  LOP3.LUT R76, R76, 0xff, RZ, 0xc0, !PT ;  /* 0x000000ff4c4c7812 */ /* 0x000fe400078ec0ff */
[----:B------:R-:W-:Y:S02]  /*3430*/  LOP3.LUT R77, R77, 0xffff, RZ, 0xc0, !PT ;  /* 0x0000ffff4d4d7812 */ /* 0x000fe400078ec0ff */
[----:B------:R-:W-:Y:S02]  /*3440*/  LOP3.LUT R62, R62, 0xffff, RZ, 0xc0, !PT ;  /* 0x0000ffff3e3e7812 */ /* 0x000fe400078ec0ff */
[----:B------:R-:W-:-:S02]  /*3450*/  F2FP.SATFINITE.E4M3.F32.PACK_AB_MERGE_C R50, R119, R50, RZ ;  /* 0x000000327732723e */ /* 0x000fc400048070ff */
[C---:B------:R-:W-:Y:S01]  /*3460*/  F2FP.SATFINITE.E4M3.F32.PACK_AB_MERGE_C R94, R119.reuse, R94, RZ ;  /* 0x0000005e775e723e */ /* 0x040fe200048070ff */
[----:B------:R-:W-:Y:S01]  /*3470*/  IMAD.SHL.U32 R33, R62, 0x1000000, RZ ;  /* 0x010000003e217824 */ /* 0x000fe200078e00ff */
[C---:B------:R-:W-:Y:S02]  /*3480*/  F2FP.SATFINITE.E4M3.F32.PACK_AB_MERGE_C R58, R119.reuse, R58, RZ ;  /* 0x0000003a773a723e */ /* 0x040fe400048070ff */
[C---:B------:R-:W-:Y:S01]  /*3490*/  F2FP.SATFINITE.E4M3.F32.PACK_AB_MERGE_C R8, R119.reuse, R83, RZ ;  /* 0x000000537708723e */ /* 0x040fe200048070ff */
[----:B------:R-:W-:Y:S01]  /*34a0*/  IMAD.U32 R94, R94, 0x10000, RZ ;  /* 0x000100005e5e7824 */ /* 0x000fe200078e00ff */
[----:B------:R-:W-:Y:S02]  /*34b0*/  F2FP.SATFINITE.E4M3.F32.PACK_AB_MERGE_C R87, R119, R87, RZ ;  /* 0x000000577757723e */ /* 0x000fe400048070ff */
[----:B------:R-:W-:Y:S02]  /*34c0*/  PRMT R101, R102, 0x7604, R101 ;  /* 0x0000760466657816 */ /* 0x000fe40000000065 */
[----:B------:R-:W-:-:S02]  /*34d0*/  LOP3.LUT R103, R103, 0xff, RZ, 0xc0, !PT ;  /* 0x000000ff67677812 */ /* 0x000fc400078ec0ff */
[----:B------:R-:W-:Y:S02]  /*34e0*/  LOP3.LUT R104, R104, 0xffff, RZ, 0xc0, !PT ;  /* 0x0000ffff68687812 */ /* 0x000fe400078ec0ff */
[----:B------:R-:W-:Y:S02]  /*34f0*/  LOP3.LUT R84, R84, 0xff, RZ, 0xc0, !PT ;  /* 0x000000ff54547812 */ /* 0x000fe400078ec0ff */
[----:B------:R-:W-:Y:S02]  /*3500*/  LOP3.LUT R107, R107, 0xffff, RZ, 0xc0, !PT ;  /* 0x0000ffff6b6b7812 */ /* 0x000fe400078ec0ff */
[----:B------:R-:W-:Y:S01]  /*3510*/  LOP3.LUT R68, R68, 0xff0000, R27, 0xf8, !PT ;  /* 0x00ff000044447812 */ /* 0x000fe200078ef81b */
[----:B------:R-:W-:Y:S01]  /*3520*/  IMAD.U32 R27, R78, 0x10000, RZ ;  /* 0x000100004e1b7824 */ /* 0x000fe200078e00ff */
[----:B------:R-:W-:Y:S02]  /*3530*/  LOP3.LUT R67, R67, 0xffff, RZ, 0xc0, !PT ;  /* 0x0000ffff43437812 */ /* 0x000fe400078ec0ff */
[----:B------:R-:W-:-:S02]  /*3540*/  LOP3.LUT R71, R71, 0xffff, RZ, 0xc0, !PT ;  /* 0x0000ffff47477812 */ /* 0x000fc400078ec0ff */
[----:B------:R-:W-:Y:S01]  /*3550*/  LOP3.LUT R72, R72, 0xff0000, R25, 0xf8, !PT ;  /* 0x00ff000048487812 */ /* 0x000fe200078ef819 */
[----:B------:R-:W-:Y:S01]  /*3560*/  IMAD.SHL.U32 R25, R48, 0x1000000, RZ ;  /* 0x0100000030197824 */ /* 0x000fe200078e00ff */
[----:B------:R-:W-:Y:S01]  /*3570*/  LOP3.LUT R92, R92, R29, RZ, 0xfc, !PT ;  /* 0x0000001d5c5c7212 */ /* 0x000fe200078efcff */
[----:B------:R-:W-:Y:S01]  /*3580*/  IMAD.SHL.U32 R71, R71, 0x1000000, RZ ;  /* 0x0100000047477824 */ /* 0x000fe200078e00ff */
[----:B------:R-:W-:Y:S02]  /*3590*/  LOP3.LUT R99, R99, 0xff, RZ, 0xc0, !PT ;  /* 0x000000ff63637812 */ /* 0x000fe400078ec0ff */
[----:B------:R-:W-:Y:S02]  /*35a0*/  LOP3.LUT R100, R100, 0xffff, RZ, 0xc0, !PT ;  /* 0x0000ffff64647812 */ /* 0x000fe400078ec0ff */
[----:B------:R-:W-:Y:S02]  /*35b0*/  PRMT R65, R65, 0x7604, R106 ;  /* 0x0000760441417816 */ /* 0x000fe4000000006a */
[----:B------:R-:W-:-:S02]  /*35c0*/  PRMT R76, R77, 0x7604, R76 ;  /* 0x000076044d4c7816 */ /* 0x000fc4000000004c */
[----:B------:R-:W-:Y:S01]  /*35d0*/  LOP3.LUT R30, R30, 0xff0000, R31, 0xf8, !PT ;  /* 0x00ff00001e1e7812 */ /* 0x000fe200078ef81f */
[----:B------:R-:W-:Y:S01]  /*35e0*/  IMAD.U32 R31, R86, 0x10000, RZ ;  /* 0x00010000561f7824 */ /* 0x000fe200078e00ff */
[----:B------:R-:W-:Y:S02]  /*35f0*/  LOP3.LUT R57, R57, 0xffff, RZ, 0xc0, !PT ;  /* 0x0000ffff39397812 */ /* 0x000fe400078ec0ff */
[----:B------:R-:W-:Y:S02]  /*3600*/  LOP3.LUT R46, R46, 0xffff, RZ, 0xc0, !PT ;  /* 0x0000ffff2e2e7812 */ /* 0x000fe400078ec0ff */
[----:B------:R-:W-:Y:S01]  /*3610*/  LOP3.LUT R59, R59, 0xffff, RZ, 0xc0, !PT ;  /* 0x0000ffff3b3b7812 */ /* 0x000fe200078ec0ff */
[----:B------:R-:W-:Y:S01]  /*3620*/  IMAD.SHL.U32 R57, R57, 0x1000000, RZ ;  /* 0x0100000039397824 */ /* 0x000fe200078e00ff */
[----:B------:R-:W-:Y:S02]  /*3630*/  LOP3.LUT R63, R63, 0xffff, RZ, 0xc0, !PT ;  /* 0x0000ffff3f3f7812 */ /* 0x000fe400078ec0ff */
[----:B------:R-:W-:Y:S01]  /*3640*/  LOP3.LUT R6, R6, 0xffff, RZ, 0xc0, !PT ;  /* 0x0000ffff06067812 */ /* 0x000fe200078ec0ff */
[----:B------:R-:W-:Y:S01]  /*3650*/  IMAD.SHL.U32 R59, R59, 0x1000000, RZ ;  /* 0x010000003b3b7824 */ /* 0x000fe200078e00ff */
[----:B------:R-:W-:Y:S01]  /*3660*/  LOP3.LUT R29, R7, 0xffff, RZ, 0xc0, !PT ;  /* 0x0000ffff071d7812 */ /* 0x000fe200078ec0ff */
[----:B------:R-:W-:Y:S01]  /*3670*/  IMAD.SHL.U32 R63, R63, 0x1000000, RZ ;  /* 0x010000003f3f7824 */ /* 0x000fe200078e00ff */
[----:B------:R-:W-:Y:S01]  /*3680*/  LOP3.LUT R50, R50, 0xffff, RZ, 0xc0, !PT ;  /* 0x0000ffff32327812 */ /* 0x000fe200078ec0ff */
[----:B------:R-:W-:Y:S01]  /*3690*/  IMAD.SHL.U32 R7, R6, 0x1000000, RZ ;  /* 0x0100000006077824 */ /* 0x000fe200078e00ff */
[----:B------:R-:W-:Y:S01]  /*36a0*/  PRMT R103, R104, 0x7604, R103 ;  /* 0x0000760468677816 */ /* 0x000fe20000000067 */
[----:B------:R-:W-:Y:S01]  /*36b0*/  IMAD.SHL.U32 R29, R29, 0x1000000, RZ ;  /* 0x010000001d1d7824 */ /* 0x000fe200078e00ff */
[----:B------:R-:W-:-:S02]  /*36c0*/  PRMT R84, R107, 0x7604, R84 ;  /* 0x000076046b547816 */ /* 0x000fc40000000054 */
[----:B------:R-:W-:Y:S02]  /*36d0*/  LOP3.LUT R96, R101, 0xff0000, R96, 0xf8, !PT ;  /* 0x00ff000065607812 */ /* 0x000fe400078ef860 */
[----:B------:R-:W-:Y:S01]  /*36e0*/  LOP3.LUT R53, R26, R53, RZ, 0xfc, !PT ;  /* 0x000000351a357212 */ /* 0x000fe200078efcff */
[----:B------:R-:W-:Y:S01]  /*36f0*/  IMAD.SHL.U32 R26, R67, 0x1000000, RZ ;  /* 0x01000000431a7824 */ /* 0x000fe200078e00ff */
[----:B------:R-:W-:Y:S02]  /*3700*/  LOP3.LUT R58, R58, 0xffff, RZ, 0xc0, !PT ;  /* 0x0000ffff3a3a7812 */ /* 0x000fe400078ec0ff */
[----:B------:R-:W-:Y:S02]  /*3710*/  LOP3.LUT R8, R8, 0xffff, RZ, 0xc0, !PT ;  /* 0x0000ffff08087812 */ /* 0x000fe400078ec0ff */
[----:B------:R-:W-:Y:S02]  /*3720*/  LOP3.LUT R87, R87, 0xffff, RZ, 0xc0, !PT ;  /* 0x0000ffff57577812 */ /* 0x000fe400078ec0ff */
[----:B------:R-:W-:-:S02]  /*3730*/  PRMT R99, R100, 0x7604, R99 ;  /* 0x0000760464637816 */ /* 0x000fc40000000063 */
[----:B------:R-:W-:Y:S01]  /*3740*/  LOP3.LUT R65, R65, 0xff0000, R66, 0xf8, !PT ;  /* 0x00ff000041417812 */ /* 0x000fe200078ef842 */
[----:B------:R-:W-:Y:S01]  /*3750*/  IMAD.SHL.U32 R87, R87, 0x1000000, RZ ;  /* 0x0100000057577824 */ /* 0x000fe200078e00ff */
[----:B------:R-:W-:Y:S01]  /*3760*/  LOP3.LUT R76, R76, 0xff0000, R27, 0xf8, !PT ;  /* 0x00ff00004c4c7812 */ /* 0x000fe200078ef81b */
[----:B------:R-:W-:Y:S01]  /*3770*/  IMAD.SHL.U32 R27, R46, 0x1000000, RZ ;  /* 0x010000002e1b7824 */ /* 0x000fe200078e00ff */
[----:B------:R-:W-:Y:S01]  /*3780*/  LOP3.LUT R24, R24, R25, RZ, 0xfc, !PT ;  /* 0x0000001918187212 */ /* 0x000fe200078efcff */
[----:B------:R-:W-:Y:S01]  /*3790*/  IMAD.SHL.U32 R25, R50, 0x1000000, RZ ;  /* 0x0100000032197824 */ /* 0x000fe200078e00ff */
[----:B------:R-:W-:Y:S02]  /*37a0*/  LOP3.LUT R60, R103, 0xff0000, R60, 0xf8, !PT ;  /* 0x00ff0000673c7812 */ /* 0x000fe400078ef83c */
[----:B------:R-:W-:Y:S01]  /*37b0*/  LOP3.LUT R84, R84, 0xff0000, R31, 0xf8, !PT ;  /* 0x00ff000054547812 */ /* 0x000fe200078ef81f */
[----:B------:R-:W-:Y:S01]  /*37c0*/  IMAD.SHL.U32 R31, R58, 0x1000000, RZ ;  /* 0x010000003a1f7824 */ /* 0x000fe200078e00ff */
[----:B------:R-:W-:Y:S01]  /*37d0*/  LOP3.LUT R96, R96, R33, RZ, 0xfc, !PT ;  /* 0x0000002160607212 */ /* 0x000fe200078efcff */
[----:B------:R-:W-:Y:S01]  /*37e0*/  IMAD.SHL.U32 R33, R8, 0x1000000, RZ ;  /* 0x0100000008217824 */ /* 0x000fe200078e00ff */
[----:B------:R-:W-:-:S02]  /*37f0*/  LOP3.LUT R94, R99, 0xff0000, R94, 0xf8, !PT ;  /* 0x00ff0000635e7812 */ /* 0x000fc400078ef85e */
[----:B------:R-:W-:Y:S02]  /*3800*/  LOP3.LUT R26, R65, R26, RZ, 0xfc, !PT ;  /* 0x0000001a411a7212 */ /* 0x000fe400078efcff */
[----:B------:R-:W-:Y:S02]  /*3810*/  LOP3.LUT R71, R68, R71, RZ, 0xfc, !PT ;  /* 0x0000004744477212 */ /* 0x000fe400078efcff */
[----:B------:R-:W-:Y:S02]  /*3820*/  LOP3.LUT R28, R28, R57, RZ, 0xfc, !PT ;  /* 0x000000391c1c7212 */ /* 0x000fe400078efcff */
[----:B------:R-:W-:Y:S02]  /*3830*/  LOP3.LUT R27, R30, R27, RZ, 0xfc, !PT ;  /* 0x0000001b1e1b7212 */ /* 0x000fe400078efcff */
[----:B------:R-:W-:Y:S02]  /*3840*/  LOP3.LUT R59, R60, R59, RZ, 0xfc, !PT ;  /* 0x0000003b3c3b7212 */ /* 0x000fe400078efcff */
[----:B------:R-:W-:-:S02]  /*3850*/  LOP3.LUT R34, R34, R63, RZ, 0xfc, !PT ;  /* 0x0000003f22227212 */ /* 0x000fc400078efcff */
[----:B------:R-:W-:Y:S02]  /*3860*/  LOP3.LUT R7, R72, R7, RZ, 0xfc, !PT ;  /* 0x0000000748077212 */ /* 0x000fe400078efcff */
[----:B------:R-:W-:Y:S02]  /*3870*/  LOP3.LUT R76, R76, R29, RZ, 0xfc, !PT ;  /* 0x0000001d4c4c7212 */ /* 0x000fe400078efcff */
[----:B------:R-:W-:Y:S02]  /*3880*/  LOP3.LUT R25, R32, R25, RZ, 0xfc, !PT ;  /* 0x0000001920197212 */ /* 0x000fe400078efcff */
[----:B------:R-:W-:Y:S02]  /*3890*/  LOP3.LUT R31, R94, R31, RZ, 0xfc, !PT ;  /* 0x0000001f5e1f7212 */ /* 0x000fe400078efcff */
[----:B------:R-:W-:Y:S02]  /*38a0*/  LOP3.LUT R33, R80, R33, RZ, 0xfc, !PT ;  /* 0x0000002150217212 */ /* 0x000fe400078efcff */
[----:B------:R-:W-:-:S02]  /*38b0*/  LOP3.LUT R84, R84, R87, RZ, 0xfc, !PT ;  /* 0x0000005754547212 */ /* 0x000fc400078efcff */
[----:B------:R-:W-:Y:S02]  /*38c0*/  SEL R32, R71, R26, P4 ;  /* 0x0000001a47207207 */ /* 0x000fe40002000000 */
[----:B------:R-:W-:Y:S02]  /*38d0*/  SEL R71, R26, R71, P4 ;  /* 0x000000471a477207 */ /* 0x000fe40002000000 */
[----:B------:R-:W-:Y:S02]  /*38e0*/  SEL R8, R27, R28, P4 ;  /* 0x0000001c1b087207 */ /* 0x000fe40002000000 */
[----:B------:R-:W-:Y:S02]  /*38f0*/  SEL R30, R34, R59, P4 ;  /* 0x0000003b221e7207 */ /* 0x000fe40002000000 */
[----:B------:R-:W-:Y:S02]  /*3900*/  SEL R26, R76, R7, P4 ;  /* 0x000000074c1a7207 */ /* 0x000fe40002000000 */
[----:B------:R-:W-:-:S02]  /*3910*/  SEL R6, R53, R24, P4 ;  /* 0x0000001835067207 */ /* 0x000fc40002000000 */
[----:B------:R-:W-:Y:S02]  /*3920*/  SEL R27, R28, R27, P4 ;  /* 0x0000001b1c1b7207 */ /* 0x000fe40002000000 */
[----:B------:R-:W-:Y:S02]  /*3930*/  SEL R59, R59, R34, P4 ;  /* 0x000000223b3b7207 */ /* 0x000fe40002000000 */
[----:B------:R-:W-:Y:S02]  /*3940*/  LOP3.LUT R5, R5, 0xf, RZ, 0xc0, !PT ;  /* 0x0000000f05057812 */ /* 0x000fe400078ec0ff */
[----:B------:R-:W-:Y:S02]  /*3950*/  LOP3.LUT R0, R0, 0xf, RZ, 0xc0, !PT ;  /* 0x0000000f00007812 */ /* 0x000fe400078ec0ff */
[----:B------:R-:W-:Y:S01]  /*3960*/  SEL R7, R7, R76, P4 ;  /* 0x0000004c07077207 */ /* 0x000fe20002000000 */
[----:B------:R1:W2:Y:S01]  /*3970*/  SHFL.IDX PT, R35, R8, R5, 0x1c1f ;  /* 0x001c1f0508237589 */ /* 0x0002a200000e0000 */
[----:B------:R-:W-:-:S02]  /*3980*/  SEL R53, R24, R53, P4 ;  /* 0x0000003518357207 */ /* 0x000fc40002000000 */
[----:B------:R-:W-:Y:S01]  /*3990*/  SEL R28, R96, R31, P4 ;  /* 0x0000001f601c7207 */ /* 0x000fe20002000000 */
[----:B------:R3:W4:Y:S01]  /*39a0*/  SHFL.IDX PT, R42, R7, R0, 0x1c1f ;  /* 0x001c1f00072a7589 */ /* 0x00072200000e0000 */
[----:B------:R-:W-:Y:S02]  /*39b0*/  SEL R34, R84, R33, P4 ;  /* 0x0000002154227207 */ /* 0x000fe40002000000 */
[----:B------:R-:W-:Y:S01]  /*39c0*/  SEL R24, R92, R25, P4 ;  /* 0x000000195c187207 */ /* 0x000fe20002000000 */
[----:B------:R5:W2:Y:S01]  /*39d0*/  SHFL.IDX PT, R29, R6, R5, 0x1c1f ;  /* 0x001c1f05061d7589 */ /* 0x000aa200000e0000 */
[----:B------:R-:W-:Y:S01]  /*39e0*/  SEL R31, R31, R96, P4 ;  /* 0x000000601f1f7207 */ /* 0x000fe20002000000 */
[----:B-1----:R-:W-:Y:S01]  /*39f0*/  IMAD.MOV.U32 R8, RZ, RZ, 0x3276 ;  /* 0x00003276ff087424 */ /* 0x002fe200078e00ff */
[----:B------:R-:W-:Y:S01]  /*3a00*/  SEL R33, R33, R84, P4 ;  /* 0x0000005421217207 */ /* 0x000fe20002000000 */
[----:B------:R1:W1:Y:S01]  /*3a10*/  SHFL.IDX PT, R36, R53, R0, 0x1c1f ;  /* 0x001c1f0035247589 */ /* 0x00026200000e0000 */
[----:B------:R-:W-:Y:S01]  /*3a20*/  SEL R25, R25, R92, P4 ;  /* 0x0000005c19197207 */ /* 0x000fe20002000000 */
[----:B---3--:R-:W-:Y:S01]  /*3a30*/  IMAD.MOV.U32 R7, RZ, RZ, 0x1054 ;  /* 0x00001054ff077424 */ /* 0x008fe200078e00ff */
[----:B------:R-:W-:Y:S01]  /*3a40*/  SEL R8, R8, 0x7632, P4 ;  /* 0x0000763208087807 */ /* 0x000fe20002000000 */
[----:B------:R3:W1:Y:S01]  /*3a50*/  SHFL.IDX PT, R38, R27, R0, 0x1c1f ;  /* 0x001c1f001b267589 */ /* 0x00066200000e0000 */
[----:B-----5:R-:W-:Y:S01]  /*3a60*/  FADD R6, R12, R9 ;  /* 0x000000090c067221 */ /* 0x020fe20000000000 */
[----:B------:R-:W-:-:S02]  /*3a70*/  FADD R9, R15, R22 ;  /* 0x000000160f097221 */ /* 0x000fc40000000000 */
[----:B------:R3:W1:Y:S01]  /*3a80*/  SHFL.IDX PT, R37, R24, R5, 0x1c1f ;  /* 0x001c1f0518257589 */ /* 0x00066200000e0000 */
[----:B------:R-:W-:-:S03]  /*3a90*/  SEL R7, R7, 0x5410, P4 ;  /* 0x0000541007077807 */ /* 0x000fc60002000000 */
[----:B------:R3:W1:Y:S04]  /*3aa0*/  SHFL.IDX PT, R40, R25, R0, 0x1c1f ;  /* 0x001c1f0019287589 */ /* 0x00066800000e0000 */
        /* <DEDUP_REMOVED lines=8> */
[----:B------:R3:W1:Y:S01]  /*3b30*/  SHFL.IDX PT, R33, R33, R0, 0x1c1f ;  /* 0x001c1f0021217589 */ /* 0x00066200000e0000 */
[----:B--2-4-:R-:W-:Y:S05]  /*3b40*/  @!P0 BRA `(.L_x_19) ;  /* 0x0000000000048947 */ /* 0x014fea0003800000 */
[----:B------:R-:W-:Y:S01]  /*3b50*/  BPT.TRAP 0x1 ;  /* 0x000000040000795c */ /* 0x000fe20000300000 */
.L_x_19:
[----:B------:R-:W2:Y:S02]  /*3b60*/  SYNCS.PHASECHK.TRANS64.TRYWAIT P1, [UR37+0xc008], R2 ;  /* 0x00c00802ff0075a7 */ /* 0x000ea40008020165 */
[----:B--2---:R-:W-:Y:S05]  /*3b70*/  @!P1 BRA `(.L_x_20) ;  /* 0x0000005c00109947 */ /* 0x004fea0003800000 */
.L_x_91:
[CCC-:B-1-3--:R-:W-:Y:S01]  /*3b80*/  PRMT R24, R29.reuse, R7.reuse, R36.reuse ;  /* 0x000000071d187216 */ /* 0x1cafe20000000024 */
[----:B------:R-:W-:Y:S01]  /*3b90*/  UIADD3 UR10, UR12, 0x200, URZ ;  /* 0x000002000c0a7890 */ /* 0x000fe2000fffe03f */
[-C--:B------:R-:W-:Y:S01]  /*3ba0*/  PRMT R25, R29, R8.reuse, R36 ;  /* 0x000000081d197216 */ /* 0x080fe20000000024 */
[----:B------:R-:W-:Y:S01]  /*3bb0*/  UMOV UR11, 0x40000040 ;  /* 0x40000040000b7882 */ /* 0x000fe20000000000 */
[C-C-:B------:R-:W-:Y:S02]  /*3bc0*/  PRMT R26, R35.reuse, R7, R38.reuse ;  /* 0x00000007231a7216 */ /* 0x140fe40000000026 */
[----:B------:R-:W-:-:S04]  /*3bd0*/  PRMT R27, R35, R8, R38 ;  /* 0x00000008231b7216 */ /* 0x000fc80000000026 */
[----:B------:R-:W-:-:S06]  /*3be0*/  WARPGROUP.ARRIVE ;  /* 0x00000000000079c5 */ /* 0x000fcc0000000000 */
[----:B------:R-:W-:Y:S01]  /*3bf0*/  QGMMA.64x64x32.F32.E4M3.E4M3 R88, R24, gdesc[UR8], RZ, !UPT, gsb0 ;  /* 0x00e0000818587df3 */ /* 0x000fe2000c0008ff */
[----:B------:R-:W-:Y:S01]  /*3c00*/  UIADD3 UR10, UR12, 0x202, URZ ;  /* 0x000002020c0a7890 */ /* 0x000fe2000fffe03f */
[----:B------:R-:W-:Y:S01]  /*3c10*/  UMOV UR11, 0x40000040 ;  /* 0x40000040000b7882 */ /* 0x000fe20000000000 */
[----:B------:R-:W-:Y:S02]  /*3c20*/  WARPGROUP.DEPBAR.LE gsb0, 0x0 ;  /* 0x00008000000079c5 */ /* 0x000fe40000010000 */
[CCC-:B------:R-:W-:Y:S02]  /*3c30*/  PRMT R24, R37.reuse, R7.reuse, R40.reuse ;  /* 0x0000000725187216 */ /* 0x1c0fe40000000028 */
[-C--:B------:R-:W-:Y:S02]  /*3c40*/  PRMT R25, R37, R8.reuse, R40 ;  /* 0x0000000825197216 */ /* 0x080fe40000000028 */
[C-C-:B------:R-:W-:Y:S02]  /*3c50*/  PRMT R26, R28.reuse, R7, R31.reuse ;  /* 0x000000071c1a7216 */ /* 0x140fe4000000001f */
[----:B------:R-:W-:-:S04]  /*3c60*/  PRMT R27, R28, R8, R31 ;  /* 0x000000081c1b7216 */ /* 0x000fc8000000001f */
[----:B------:R-:W-:-:S06]  /*3c70*/  WARPGROUP.ARRIVE ;  /* 0x00000000000079c5 */ /* 0x000fcc0000000000 */
[----:B------:R-:W-:Y:S01]  /*3c80*/  QGMMA.64x64x32.F32.E4M3.E4M3 R88, R24, gdesc[UR8], R88, gsb0 ;  /* 0x00e0000818587df3 */ /* 0x000fe20008000858 */
        /* <DEDUP_REMOVED lines=17> */
[----:B------:R-:W-:Y:S03]  /*3da0*/  QGMMA.64x64x32.F32.E4M3.E4M3 R88, R24, gdesc[UR8], R88, gsb0 ;  /* 0x00e0000818587df3 */ /* 0x000fe60008000858 */
[----:B------:R-:W-:Y:S02]  /*3db0*/  WARPGROUP.DEPBAR.LE gsb0, 0x0 ;  /* 0x00008000000079c5 */ /* 0x000fe40000010000 */
[----:B------:R-:W-:Y:S05]  /*3dc0*/  @!P0 BRA `(.L_x_21) ;  /* 0x0000000000048947 */ /* 0x000fea0003800000 */
[----:B------:R-:W-:Y:S01]  /*3dd0*/  BPT.TRAP 0x1 ;  /* 0x000000040000795c */ /* 0x000fe20000300000 */
.L_x_21:
[----:B------:R-:W-:Y:S02]  /*3de0*/  UISETP.GT.U32.AND UP0, UPT, UR6, 0x1, UPT ;  /* 0x000000010600788c */ /* 0x000fe4000bf04070 */
[----:B------:R-:W-:-:S04]  /*3df0*/  UIADD3 UR7, UR37, 0xc028, URZ ;  /* 0x0000c02825077890 */ /* 0x000fc8000fffe03f */
[----:B------:R-:W-:Y:S01]  /*3e00*/  PLOP3.LUT P1, PT, PT, PT, UP0, 0x80, 0x0 ;  /* 0x000000000000781c */ /* 0x000fe20003f2f008 */
[----:B------:R-:W-:-:S09]  /*3e10*/  UPRMT UR7, URZ, 0x654, UR7 ;  /* 0x000006543f077896 */ /* 0x000fd20008000007 */
[----:B------:R-:W-:Y:S03]  /*3e20*/  SYNCS.ARRIVE.TRANS64.RED.A1T0 RZ, [UR7], RZ ;  /* 0x000000ffffff79a7 */ /* 0x000fe60008100407 */
[----:B------:R-:W-:Y:S05]  /*3e30*/  @P1 BRA `(.L_x_22) ;  /* 0x0000000000041947 */ /* 0x000fea0003800000 */
[----:B------:R-:W-:Y:S01]  /*3e40*/  BPT.TRAP 0x1 ;  /* 0x000000040000795c */ /* 0x000fe20000300000 */
.L_x_22:
[----:B--2---:R-:W1:Y:S02]  /*3e50*/  LDC R2, c[0x0][0x28c] ;  /* 0x0000a300ff027b82 */ /* 0x004e640000000800 */
[----:B-1----:R-:W-:-:S13]  /*3e60*/  ISETP.GE.AND P2, PT, R2, 0x81, PT ;  /* 0x000000810200780c */ /* 0x002fda0003f46270 */
[----:B------:R-:W-:Y:S05]  /*3e70*/  @!P2 BRA `(.L_x_23) ;  /* 0x00000034001ca947 */ /* 0x000fea0003800000 */
[----:B------:R-:W-:Y:S01]  /*3e80*/  VIADD R2, R2, 0x7f ;  /* 0x0000007f02027836 */ /* 0x000fe20000000000 */
[----:B------:R-:W-:Y:S01]  /*3e90*/  UMOV UR13, 0x2 ;  /* 0x00000002000d7882 */ /* 0x000fe20000000000 */
[----:B------:R-:W-:Y:S01]  /*3ea0*/  IMAD.MOV.U32 R13, RZ, RZ, R3 ;  /* 0x000000ffff0d7224 */ /* 0x000fe200078e0003 */
[----:B------:R-:W-:Y:S01]  /*3eb0*/  UMOV UR14, 0x1 ;  /* 0x00000001000e7882 */ /* 0x000fe20000000000 */
[----:B------:R-:W-:Y:S01]  /*3ec0*/  IMAD.MOV.U32 R10, RZ, RZ, RZ ;  /* 0x000000ffff0a7224 */ /* 0x000fe200078e00ff */
[----:B------:R-:W-:Y:S01]  /*3ed0*/  SHF.R.S32.HI R11, RZ, 0x1f, R2 ;  /* 0x0000001fff0b7819 */ /* 0x000fe20000011402 */
[----:B------:R-:W-:-:S03]  /*3ee0*/  ULDC UR15, c[0x0][0x604] ;  /* 0x00018100000f7ab9 */ /* 0x000fc60000000800 */
[----:B------:R-:W-:Y:S01]  /*3ef0*/  LEA.HI R2, R11, R2, RZ, 0x7 ;  /* 0x000000020b027211 */ /* 0x000fe200078f38ff */
[----:B------:R-:W-:-:S03]  /*3f00*/  IMAD.MOV.U32 R11, RZ, RZ, R4 ;  /* 0x000000ffff0b7224 */ /* 0x000fc600078e0004 */
[----:B------:R-:W-:-:S07]  /*3f10*/  SHF.R.S32.HI R2, RZ, 0x7, R2 ;  /* 0x00000007ff027819 */ /* 0x000fce0000011402 */
.L_x_34:
[----:B-1----:R-:W-:Y:S05]  /*3f20*/  @!P0 BRA `(.L_x_24) ;  /* 0x0000000000048947 */ /* 0x002fea0003800000 */
[----:B------:R-:W-:Y:S01]  /*3f30*/  BPT.TRAP 0x1 ;  /* 0x000000040000795c */ /* 0x000fe20000300000 */
.L_x_24:
[----:B------:R-:W-:Y:S01]  /*3f40*/  ULEA UR6, UR13, UR37, 0x3 ;  /* 0x000000250d067291 */ /* 0x000fe2000f8e183f */
[----:B------:R-:W-:-:S08]  /*3f50*/  SHF.L.U32 R3, R10, 0x1f, RZ ;  /* 0x0000001f0a037819 */ /* 0x000fd000000006ff */
[----:B------:R-:W1:Y:S02]  /*3f60*/  SYNCS.PHASECHK.TRANS64.TRYWAIT P2, [UR6+0xc000], R3 ;  /* 0x00c00003ff0075a7 */ /* 0x000e640008040146 */
[----:B-1----:R-:W-:Y:S05]  /*3f70*/  @!P2 BRA `(.L_x_25) ;  /* 0x000000580028a947 */ /* 0x002fea0003800000 */
.L_x_92:
[----:B------:R-:W-:Y:S01]  /*3f80*/  ULEA UR6, UR13, UR12, 0x9 ;  /* 0x0000000c0d067291 */ /* 0x000fe2000f8e483f */
[----:B------:R-:W-:Y:S01]  /*3f90*/  WARPGROUP.ARRIVE ;  /* 0x00000000000079c5 */ /* 0x000fe20000000000 */
[----:B------:R-:W-:Y:S01]  /*3fa0*/  UMOV UR7, 0x80000020 ;  /* 0x8000002000077882 */ /* 0x000fe20000000000 */
[----:B------:R-:W-:Y:S01]  /*3fb0*/  UMOV UR11, 0x80000020 ;  /* 0x80000020000b7882 */ /* 0x000fe20000000000 */
[----:B------:R-:W-:Y:S02]  /*3fc0*/  UIADD3 UR10, UR6, 0x2, URZ ;  /* 0x00000002060a7890 */ /* 0x000fe4000fffe03f */
[----:B------:R-:W-:-:S03]  /*3fd0*/  UIADD3 UR13, UR13, 0x1, URZ ;  /* 0x000000010d0d7890 */ /* 0x000fc6000fffe03f */
[----:B------:R-:W-:Y:S01]  /*3fe0*/  QGMMA.64x128x32.F32.E4M3.E4M3 R24, gdesc[UR4], RZ, !UPT, gsb0 ;  /* 0x01e00000041879f3 */ /* 0x000fe2000c0008ff */
[----:B------:R-:W-:-:S04]  /*3ff0*/  UISETP.NE.AND UP0, UPT, UR13, 0x5, UPT ;  /* 0x000000050d00788c */ /* 0x000fc8000bf05270 */
[----:B------:R-:W-:Y:S02]  /*4000*/  USEL UR6, URZ, 0x1, UP0 ;  /* 0x000000013f067887 */ /* 0x000fe40008000000 */
[----:B------:R-:W-:-:S04]  /*4010*/  USEL UR13, UR13, URZ, UP0 ;  /* 0x0000003f0d0d7287 */ /* 0x000fc80008000000 */
[----:B------:R-:W-:Y:S01]  /*4020*/  LOP3.LUT R10, R10, UR6, RZ, 0x3c, !PT ;  /* 0x000000060a0a7c12 */ /* 0x000fe2000f8e3cff */
[----:B------:R-:W-:Y:S02]  /*4030*/  WARPGROUP.DEPBAR.LE gsb0, 0x0 ;  /* 0x00008000000079c5 */ /* 0x000fe40000010000 */
[----:B------:R-:W-:-:S06]  /*4040*/  WARPGROUP.ARRIVE ;  /* 0x00000000000079c5 */ /* 0x000fcc0000000000 */
[----:B------:R-:W-:Y:S03]  /*4050*/  QGMMA.64x128x32.F32.E4M3.E4M3 R24, gdesc[UR8], R24, gsb0 ;  /* 0x01e00000081879f3 */ /* 0x000fe60008000818 */
[----:B------:R-:W-:Y:S02]  /*4060*/  WARPGROUP.DEPBAR.LE gsb0, 0x0 ;  /* 0x00008000000079c5 */ /* 0x000fe40000010000 */
[----:B------:R-:W-:Y:S05]  /*4070*/  @!P0 BRA `(.L_x_26) ;  /* 0x0000000000048947 */ /* 0x000fea0003800000 */
[----:B------:R-:W-:Y:S01]  /*4080*/  BPT.TRAP 0x1 ;  /* 0x000000040000795c */ /* 0x000fe20000300000 */
.L_x_26:
[----:B-1----:R-:W-:Y:S01]  /*4090*/  FMNMX R4, R24, R13, !PT ;  /* 0x0000000d18047209 */ /* 0x002fe20007800000 */
[----:B------:R-:W-:-:S03]  /*40a0*/  ULEA UR6, UR13, UR37, 0x3 ;  /* 0x000000250d067291 */ /* 0x000fc6000f8e183f */
        /* <DEDUP_REMOVED lines=31> */
[----:B------:R-:W1:Y:S02]  /*42a0*/  SHFL.BFLY PT, R3, R4, 0x1, 0x1f ;  /* 0x0c201f0004037f89 */ /* 0x000e6400000e0000 */
[----:B-1----:R-:W-:Y:S02]  /*42b0*/  FMNMX R12, R4, R3, !PT ;  /* 0x00000003040c7209 */ /* 0x002fe40007800000 */
[----:B------:R-:W-:-:S03]  /*42c0*/  FMNMX R4, R26, R11, !PT ;  /* 0x0000000b1a047209 */ /* 0x000fc60007800000 */
[----:B------:R-:W1:Y:S01]  /*42d0*/  SHFL.BFLY PT, R3, R12, 0x2, 0x1f ;  /* 0x0c401f000c037f89 */ /* 0x000e6200000e0000 */
[----:B------:R-:W-:-:S04]  /*42e0*/  FMNMX R23, R27, R4, !PT ;  /* 0x000000041b177209 */ /* 0x000fc80007800000 */
[----:B------:R-:W-:-:S04]  /*42f0*/  FMNMX R4, R30, R23, !PT ;  /* 0x000000171e047209 */ /* 0x000fc80007800000 */
[----:B------:R-:W-:-:S04]  /*4300*/  FMNMX R23, R31, R4, !PT ;  /* 0x000000041f177209 */ /* 0x000fc80007800000 */
[----:B------:R-:W-:Y:S02]  /*4310*/  FMNMX R4, R34, R23, !PT ;  /* 0x0000001722047209 */ /* 0x000fe40007800000 */
[----:B-1----:R-:W-:-:S04]  /*4320*/  FMNMX R3, R12, R3, !PT ;  /* 0x000000030c037209 */ /* 0x002fc80007800000 */
[----:B------:R-:W-:-:S04]  /*4330*/  FSETP.NEU.AND P2, PT, R3, -INF , PT ;  /* 0xff8000000300780b */ /* 0x000fc80003f4d000 */
[----:B------:R-:W-:-:S05]  /*4340*/  FSEL R120, R3, RZ, P2 ;  /* 0x000000ff03787208 */ /* 0x000fca0001000000 */
[C---:B------:R-:W-:Y:S01]  /*4350*/  FMUL R121, R120.reuse, UR15 ;  /* 0x0000000f78797c20 */ /* 0x040fe20008400000 */
[----:B------:R-:W-:-:S03]  /*4360*/  FADD R120, -R120, R13 ;  /* 0x0000000d78787221 */ /* 0x000fc60000000100 */
[--C-:B------:R-:W-:Y:S01]  /*4370*/  FFMA R24, R24, UR15, -R121.reuse ;  /* 0x0000000f18187c23 */ /* 0x100fe20008000879 */
[----:B------:R-:W-:-:S01]  /*4380*/  FFMA R28, R28, UR15, -R121 ;  /* 0x0000000f1c1c7c23 */ /* 0x000fc20008000879 */
[--C-:B------:R-:W-:Y:S01]  /*4390*/  FFMA R25, R25, UR15, -R121.reuse ;  /* 0x0000000f19197c23 */ /* 0x100fe20008000879 */
[----:B------:R-:W-:-:S01]  /*43a0*/  FFMA R29, R29, UR15, -R121 ;  /* 0x0000000f1d1d7c23 */ /* 0x000fc20008000879 */
[--C-:B------:R-:W-:Y:S01]  /*43b0*/  FFMA R17, R32, UR15, -R121.reuse ;  /* 0x0000000f20117c23 */ /* 0x100fe20008000879 */
[----:B------:R-:W-:Y:S01]  /*43c0*/  FSETP.GEU.AND P5, PT, R24, -126, PT ;  /* 0xc2fc00001800780b */ /* 0x000fe20003fae000 */
[--C-:B------:R-:W-:Y:S01]  /*43d0*/  FFMA R19, R36, UR15, -R121.reuse ;  /* 0x0000000f24137c23 */ /* 0x100fe20008000879 */
[----:B------:R-:W-:Y:S01]  /*43e0*/  FSETP.GEU.AND P2, PT, R28, -126, PT ;  /* 0xc2fc00001c00780b */ /* 0x000fe20003f4e000 */
[--C-:B------:R-:W-:Y:S01]  /*43f0*/  FFMA R18, R33, UR15, -R121.reuse ;  /* 0x0000000f21127c23 */ /* 0x100fe20008000879 */
[----:B------:R-:W-:Y:S01]  /*4400*/  FSETP.GEU.AND P6, PT, R25, -126, PT ;  /* 0xc2fc00001900780b */ /* 0x000fe20003fce000 */
[--C-:B------:R-:W-:Y:S01]  /*4410*/  FFMA R20, R37, UR15, -R121.reuse ;  /* 0x0000000f25147c23 */ /* 0x100fe20008000879 */
[----:B------:R-:W-:Y:S01]  /*4420*/  FSETP.GEU.AND P3, PT, R29, -126, PT ;  /* 0xc2fc00001d00780b */ /* 0x000fe20003f6e000 */
[--C-:B------:R-:W-:Y:S01]  /*4430*/  FFMA R21, R40, UR15, -R121.reuse ;  /* 0x0000000f28157c23 */ /* 0x100fe20008000879 */
[----:B------:R-:W-:-:S01]  /*4440*/  FFMA R23, R44, UR15, -R121 ;  /* 0x0000000f2c177c23 */ /* 0x000fc20008000879 */
[--C-:B------:R-:W-:Y:S01]  /*4450*/  FFMA R22, R41, UR15, -R121.reuse ;  /* 0x0000000f29167c23 */ /* 0x100fe20008000879 */
[----:B------:R-:W-:-:S01]  /*4460*/  FFMA R32, R53, UR15, -R121 ;  /* 0x0000000f35207c23 */ /* 0x000fc20008000879 */
[--C-:B------:R-:W-:Y:S01]  /*4470*/  FFMA R36, R61, UR15, -R121.reuse ;  /* 0x0000000f3d247c23 */ /* 0x100fe20008000879 */
[----:B------:R-:W-:-:S01]  /*4480*/  FFMA R40, R64, UR15, -R121 ;  /* 0x0000000f40287c23 */ /* 0x000fc20008000879 */
[----:B------:R-:W-:Y:S01]  /*4490*/  @!P5 FMUL R24, R24, 0.5 ;  /* 0x3f0000001818d820 */ /* 0x000fe20000400000 */
[----:B------:R-:W-:-:S01]  /*44a0*/  FFMA R68, R68, UR15, -R121 ;  /* 0x0000000f44447c23 */ /* 0x000fc20008000879 */
[----:B------:R-:W-:Y:S01]  /*44b0*/  @!P2 FMUL R28, R28, 0.5 ;  /* 0x3f0000001c1ca820 */ /* 0x000fe20000400000 */
[----:B------:R-:W-:-:S01]  /*44c0*/  FFMA R72, R72, UR15, -R121 ;  /* 0x0000000f48487c23 */ /* 0x000fc20008000879 */
[----:B------:R1:W2:Y:S01]  /*44d0*/  MUFU.EX2 R12, R24 ;  /* 0x00000018000c7308 */ /* 0x0002a20000000800 */
[----:B------:R-:W-:Y:S01]  /*44e0*/  @!P6 FMUL R25, R25, 0.5 ;  /* 0x3f0000001919e820 */ /* 0x000fe20000400000 */
[----:B------:R-:W-:Y:S01]  /*44f0*/  @!P3 FMUL R29, R29, 0.5 ;  /* 0x3f0000001d1db820 */ /* 0x000fe20000400000 */
[----:B------:R-:W-:-:S01]  /*4500*/  FFMA R76, R76, UR15, -R121 ;  /* 0x0000000f4c4c7c23 */ /* 0x000fc20008000879 */
[--C-:B------:R-:W-:Y:S01]  /*4510*/  FFMA R53, R73, UR15, -R121.reuse ;  /* 0x0000000f49357c23 */ /* 0x100fe20008000879 */
[----:B------:R-:W-:-:S01]  /*4520*/  FFMA R84, R84, UR15, -R121 ;  /* 0x0000000f54547c23 */ /* 0x000fc20008000879 */
[--C-:B------:R-:W-:Y:S01]  /*4530*/  FFMA R81, R81, UR15, -R121.reuse ;  /* 0x0000000f51517c23 */ /* 0x100fe20008000879 */
[----:B------:R-:W-:-:S01]  /*4540*/  FFMA R85, R85, UR15, -R121 ;  /* 0x0000000f55557c23 */ /* 0x000fc20008000879 */
[----:B------:R3:W4:Y:S01]  /*4550*/  MUFU.EX2 R14, R28 ;  /* 0x0000001c000e7308 */ /* 0x0007220000000800 */
[----:B-1----:R-:W-:-:S01]  /*4560*/  FFMA R24, R45, UR15, -R121 ;  /* 0x0000000f2d187c23 */ /* 0x002fc20008000879 */
[----:B------:R-:W-:-:S06]  /*4570*/  FMUL R120, R120, UR15 ;  /* 0x0000000f78787c20 */ /* 0x000fcc0008400000 */
[----:B------:R1:W5:Y:S01]  /*4580*/  MUFU.EX2 R16, R25 ;  /* 0x0000001900107308 */ /* 0x0003620000000800 */
[----:B--2---:R-:W-:Y:S01]  /*4590*/  @!P5 FMUL R12, R12, R12 ;  /* 0x0000000c0c0cd220 */ /* 0x004fe20000400000 */
[----:B------:R-:W-:Y:S01]  /*45a0*/  FSETP.GEU.AND P5, PT, R17, -126, PT ;  /* 0xc2fc00001100780b */ /* 0x000fe20003fae000 */
[----:B---3--:R-:W-:-:S05]  /*45b0*/  FFMA R28, R49, UR15, -R121 ;  /* 0x0000000f311c7c23 */ /* 0x008fca0008000879 */
[----:B------:R-:W2:Y:S01]  /*45c0*/  MUFU.EX2 R15, R29 ;  /* 0x0000001d000f7308 */ /* 0x000ea20000000800 */
[----:B----4-:R-:W-:Y:S01]  /*45d0*/  @!P2 FMUL R14, R14, R14 ;  /* 0x0000000e0e0ea220 */ /* 0x010fe20000400000 */
[----:B------:R-:W-:Y:S02]  /*45e0*/  FSETP.GEU.AND P2, PT, R19, -126, PT ;  /* 0xc2fc00001300780b */ /* 0x000fe40003f4e000 */
[----:B-1----:R-:W-:-:S03]  /*45f0*/  FMNMX R25, R35, R4, !PT ;  /* 0x0000000423197209 */ /* 0x002fc60007800000 */
[----:B------:R-:W-:Y:S01]  /*4600*/  @!P5 FMUL R17, R17, 0.5 ;  /* 0x3f0000001111d820 */ /* 0x000fe20000400000 */
[----:B------:R-:W-:Y:S01]  /*4610*/  FMNMX R4, R38, R25, !PT ;  /* 0x0000001926047209 */ /* 0x000fe20007800000 */
[----:B-----5:R-:W-:Y:S01]  /*4620*/  @!P6 FMUL R16, R16, R16 ;  /* 0x000000101010e220 */ /* 0x020fe20000400000 */
[----:B------:R-:W-:Y:S02]  /*4630*/  FSETP.GEU.AND P6, PT, R18, -126, PT ;  /* 0xc2fc00001200780b */ /* 0x000fe40003fce000 */
[----:B------:R-:W-:Y:S01]  /*4640*/  FMNMX R25, R39, R4, !PT ;  /* 0x0000000427197209 */ /* 0x000fe20007800000 */
[----:B------:R-:W1:Y:S02]  /*4650*/  MUFU.EX2 R17, R17 ;  /* 0x0000001100117308 */ /* 0x000e640000000800 */
[----:B------:R-:W-:Y:S01]  /*4660*/  @!P2 FMUL R19, R19, 0.5 ;  /* 0x3f0000001313a820 */ /* 0x000fe20000400000 */
[----:B------:R-:W-:Y:S01]  /*4670*/  FMNMX R4, R42, R25, !PT ;  /* 0x000000192a047209 */ /* 0x000fe20007800000 */
[----:B--2---:R-:W-:Y:S01]  /*4680*/  @!P3 FMUL R15, R15, R15 ;  /* 0x0000000f0f0fb220 */ /* 0x004fe20000400000 */
[----:B------:R-:W-:Y:S01]  /*4690*/  FSETP.GEU.AND P3, PT, R20, -126, PT ;  /* 0xc2fc00001400780b */ /* 0x000fe20003f6e000 */
[----:B------:R-:W-:-:S01]  /*46a0*/  FFMA R25, R48, UR15, -R121 ;  /* 0x0000000f30197c23 */ /* 0x000fc20008000879 */
[----:B------:R-:W-:Y:S01]  /*46b0*/  FMNMX R29, R43, R4, !PT ;  /* 0x000000042b1d7209 */ /* 0x000fe20007800000 */
[----:B------:R-:W2:Y:S02]  /*46c0*/  MUFU.EX2 R19, R19 ;  /* 0x0000001300137308 */ /* 0x000ea40000000800 */
[----:B------:R-:W-:Y:S01]  /*46d0*/  @!P6 FMUL R18, R18, 0.5 ;  /* 0x3f0000001212e820 */ /* 0x000fe20000400000 */
[----:B------:R-:W-:-:S04]  /*46e0*/  FMNMX R4, R46, R29, !PT ;  /* 0x0000001d2e047209 */ /* 0x000fc80007800000 */
[----:B------:R-:W-:Y:S01]  /*46f0*/  FMNMX R29, R47, R4, !PT ;  /* 0x000000042f1d7209 */ /* 0x000fe20007800000 */
[----:B------:R-:W3:Y:S01]  /*4700*/  MUFU.EX2 R18, R18 ;  /* 0x0000001200127308 */ /* 0x000ee20000000800 */
[----:B-1----:R-:W-:Y:S01]  /*4710*/  @!P5 FMUL R17, R17, R17 ;  /* 0x000000111111d220 */ /* 0x002fe20000400000 */
[----:B------:R-:W-:Y:S01]  /*4720*/  FSETP.GEU.AND P5, PT, R21, -126, PT ;  /* 0xc2fc00001500780b */ /* 0x000fe20003fae000 */
[----:B------:R-:W-:Y:S01]  /*4730*/  @!P3 FMUL R20, R20, 0.5 ;  /* 0x3f0000001414b820 */ /* 0x000fe20000400000 */
[----:B------:R-:W-:Y:S01]  /*4740*/  FMNMX R4, R50, R29, !PT ;  /* 0x0000001d32047209 */ /* 0x000fe20007800000 */
[----:B------:R-:W-:-:S03]  /*4750*/  FFMA R29, R52, UR15, -R121 ;  /* 0x0000000f341d7c23 */ /* 0x000fc60008000879 */
[----:B------:R-:W-:Y:S01]  /*4760*/  FMNMX R33, R51, R4, !PT ;  /* 0x0000000433217209 */ /* 0x000fe20007800000 */
[----:B--2---:R-:W-:Y:S01]  /*4770*/  @!P2 FMUL R19, R19, R19 ;  /* 0x000000131313a220 */ /* 0x004fe20000400000 */
[----:B------:R-:W-:Y:S01]  /*4780*/  FSETP.GEU.AND P2, PT, R23, -126, PT ;  /* 0xc2fc00001700780b */ /* 0x000fe20003f4e000 */
[----:B------:R-:W1:Y:S01]  /*4790*/  MUFU.EX2 R20, R20 ;  /* 0x0000001400147308 */ /* 0x000e620000000800 */
[----:B------:R-:W-:-:S03]  /*47a0*/  FMNMX R4, R54, R33, !PT ;  /* 0x0000002136047209 */ /* 0x000fc60007800000 */
[----:B------:R-:W-:Y:S01]  /*47b0*/  @!P5 FMUL R21, R21, 0.5 ;  /* 0x3f0000001515d820 */ /* 0x000fe20000400000 */
[----:B------:R-:W-:Y:S01]  /*47c0*/  FMNMX R33, R55, R4, !PT ;  /* 0x0000000437217209 */ /* 0x000fe20007800000 */
[----:B---3--:R-:W-:Y:S01]  /*47d0*/  @!P6 FMUL R18, R18, R18 ;  /* 0x000000121212e220 */ /* 0x008fe20000400000 */
[----:B------:R-:W-:Y:S02]  /*47e0*/  FSETP.GEU.AND P6, PT, R22, -126, PT ;  /* 0xc2fc00001600780b */ /* 0x000fe40003fce000 */
[----:B------:R-:W-:Y:S01]  /*47f0*/  FMNMX R4, R58, R33, !PT ;  /* 0x000000213a047209 */ /* 0x000fe20007800000 */
[----:B------:R-:W2:Y:S01]  /*4800*/  MUFU.EX2 R21, R21 ;  /* 0x0000001500157308 */ /* 0x000ea20000000800 */
[----:B------:R-:W-:-:S01]  /*4810*/  FFMA R33, R56, UR15, -R121 ;  /* 0x0000000f38217c23 */ /* 0x000fc20008000879 */
[----:B------:R-:W-:Y:S01]  /*4820*/  @!P2 FMUL R23, R23, 0.5 ;  /* 0x3f0000001717a820 */ /* 0x000fe20000400000 */
[----:B------:R-:W-:Y:S01]  /*4830*/  FMNMX R37, R59, R4, !PT ;  /* 0x000000043b257209 */ /* 0x000fe20007800000 */
[----:B------:R-:W-:Y:S01]  /*4840*/  FFMA R56, R80, UR15, -R121 ;  /* 0x0000000f50387c23 */ /* 0x000fe20008000879 */
[----:B-1----:R-:W-:Y:S01]  /*4850*/  @!P3 FMUL R20, R20, R20 ;  /* 0x000000141414b220 */ /* 0x002fe20000400000 */
[----:B------:R-:W-:-:S02]  /*4860*/  FSETP.GEU.AND P3, PT, R24, -126, PT ;  /* 0xc2fc00001800780b */ /* 0x000fc40003f6e000 */
[----:B------:R-:W1:Y:S02]  /*4870*/  MUFU.EX2 R23, R23 ;  /* 0x0000001700177308 */ /* 0x000e640000000800 */
[----:B------:R-:W-:Y:S01]  /*4880*/  @!P6 FMUL R22, R22, 0.5 ;  /* 0x3f0000001616e820 */ /* 0x000fe20000400000 */
[----:B------:R-:W-:Y:S01]  /*4890*/  FMNMX R4, R62, R37, !PT ;  /* 0x000000253e047209 */ /* 0x000fe20007800000 */
[----:B------:R-:W-:-:S03]  /*48a0*/  FFMA R37, R57, UR15, -R121 ;  /* 0x0000000f39257c23 */ /* 0x000fc60008000879 */
[----:B------:R-:W-:Y:S01]  /*48b0*/  FMNMX R41, R63, R4, !PT ;  /* 0x000000043f297209 */ /* 0x000fe20007800000 */
[----:B------:R-:W3:Y:S01]  /*48c0*/  MUFU.EX2 R22, R22 ;  /* 0x0000001600167308 */ /* 0x000ee20000000800 */
[----:B--2---:R-:W-:Y:S01]  /*48d0*/  @!P5 FMUL R21, R21, R21 ;  /* 0x000000151515d220 */ /* 0x004fe20000400000 */
[----:B------:R-:W-:Y:S01]  /*48e0*/  FSETP.GEU.AND P5, PT, R25, -126, PT ;  /* 0xc2fc00001900780b */ /* 0x000fe20003fae000 */
[----:B------:R-:W-:Y:S01]  /*48f0*/  @!P3 FMUL R24, R24, 0.5 ;  /* 0x3f0000001818b820 */ /* 0x000fe20000400000 */
[----:B------:R-:W-:Y:S01]  /*4900*/  FMNMX R4, R66, R41, !PT ;  /* 0x0000002942047209 */ /* 0x000fe20007800000 */
[----:B------:R-:W-:-:S01]  /*4910*/  FFMA R41, R60, UR15, -R121 ;  /* 0x0000000f3c297c23 */ /* 0x000fc20008000879 */
[----:B-1----:R-:W-:Y:S01]  /*4920*/  @!P2 FMUL R23, R23, R23 ;  /* 0x000000171717a220 */ /* 0x002fe20000400000 */
[----:B------:R-:W-:Y:S02]  /*4930*/  FSETP.GEU.AND P2, PT, R29, -126, PT ;  /* 0xc2fc00001d00780b */ /* 0x000fe40003f4e000 */
[----:B------:R-:W1:Y:S01]  /*4940*/  MUFU.EX2 R24, R24 ;  /* 0x0000001800187308 */ /* 0x000e620000000800 */
[----:B------:R-:W-:-:S05]  /*4950*/  FMNMX R45, R67, R4, !PT ;  /* 0x00000004432d7209 */ /* 0x000fca0007800000 */
[----:B------:R-:W-:Y:S01]  /*4960*/  @!P5 FMUL R25, R25, 0.5 ;  /* 0x3f0000001919d820 */ /* 0x000fe20000400000 */
[----:B------:R-:W-:Y:S01]  /*4970*/  FMNMX R4, R70, R45, !PT ;  /* 0x0000002d46047209 */ /* 0x000fe20007800000 */
[----:B---3--:R-:W-:Y:S01]  /*4980*/  @!P6 FMUL R22, R22, R22 ;  /* 0x000000161616e220 */ /* 0x008fe20000400000 */
[----:B------:R-:W-:Y:S02]  /*4990*/  FSETP.GEU.AND P6, PT, R28, -126, PT ;  /* 0xc2fc00001c00780b */ /* 0x000fe40003fce000 */
[----:B------:R-:W-:Y:S01]  /*49a0*/  FMNMX R45, R71, R4, !PT ;  /* 0x00000004472d7209 */ /* 0x000fe20007800000 */
[----:B------:R-:W2:Y:S01]  /*49b0*/  MUFU.EX2 R25, R25 ;  /* 0x0000001900197308 */ /* 0x000ea20000000800 */
[----:B------:R-:W-:Y:S02]  /*49c0*/  @!P2 FMUL R29, R29, 0.5 ;  /* 0x3f0000001d1da820 */ /* 0x000fe40000400000 */
[----:B------:R-:W-:Y:S01]  /*49d0*/  FMNMX R4, R74, R45, !PT ;  /* 0x0000002d4a047209 */ /* 0x000fe20007800000 */
[----:B-1----:R-:W-:Y:S01]  /*49e0*/  @!P3 FMUL R24, R24, R24 ;  /* 0x000000181818b220 */ /* 0x002fe20000400000 */
[----:B------:R-:W-:-:S03]  /*49f0*/  FSETP.GEU.AND P3, PT, R32, -126, PT ;  /* 0xc2fc00002000780b */ /* 0x000fc60003f6e000 */
[----:B------:R-:W1:Y:S02]  /*4a00*/  MUFU.EX2 R29, R29 ;  /* 0x0000001d001d7308 */ /* 0x000e640000000800 */
[----:B------:R-:W-:Y:S01]  /*4a10*/  @!P6 FMUL R28, R28, 0.5 ;  /* 0x3f0000001c1ce820 */ /* 0x000fe20000400000 */
[----:B------:R-:W-:-:S04]  /*4a20*/  FMNMX R45, R75, R4, !PT ;  /* 0x000000044b2d7209 */ /* 0x000fc80007800000 */
[----:B------:R-:W-:Y:S01]  /*4a30*/  FMNMX R4, R78, R45, !PT ;  /* 0x0000002d4e047209 */ /* 0x000fe20007800000 */
[----:B------:R-:W-:-:S01]  /*4a40*/  FFMA R45, R65, UR15, -R121 ;  /* 0x0000000f412d7c23 */ /* 0x000fc20008000879 */
[----:B------:R-:W3:Y:S01]  /*4a50*/  MUFU.EX2 R28, R28 ;  /* 0x0000001c001c7308 */ /* 0x000ee20000000800 */
[----:B--2---:R-:W-:Y:S01]  /*4a60*/  @!P5 FMUL R25, R25, R25 ;  /* 0x000000191919d220 */ /* 0x004fe20000400000 */
[----:B------:R-:W-:Y:S01]  /*4a70*/  FSETP.GEU.AND P5, PT, R33, -126, PT ;  /* 0xc2fc00002100780b */ /* 0x000fe20003fae000 */
[----:B------:R-:W-:Y:S01]  /*4a80*/  @!P3 FMUL R32, R32, 0.5 ;  /* 0x3f0000002020b820 */ /* 0x000fe20000400000 */
[----:B------:R-:W-:Y:S01]  /*4a90*/  FMNMX R49, R79, R4, !PT ;  /* 0x000000044f317209 */ /* 0x000fe20007800000 */
[----:B-1----:R-:W-:Y:S01]  /*4aa0*/  @!P2 FMUL R29, R29, R29 ;  /* 0x0000001d1d1da220 */ /* 0x002fe20000400000 */
[----:B------:R-:W-:-:S03]  /*4ab0*/  FSETP.GEU.AND P2, PT, R41, -126, PT ;  /* 0xc2fc00002900780b */ /* 0x000fc60003f4e000 */
        /* <DEDUP_REMOVED lines=11> */
[----:B-1----:R-:W-:Y:S01]  /*4b70*/  @!P3 FMUL R32, R32, R32 ;  /* 0x000000202020b220 */ /* 0x002fe20000400000 */
[----:B------:R-:W-:-:S03]  /*4b80*/  FSETP.GEU.AND P3, PT, R36, -126, PT ;  /* 0xc2fc00002400780b */ /* 0x000fc60003f6e000 */
[----:B------:R-:W1:Y:S02]  /*4b90*/  MUFU.EX2 R41, R41 ;  /* 0x0000002900297308 */ /* 0x000e640000000800 */
[----:B------:R-:W-:Y:S01]  /*4ba0*/  @!P6 FMUL R37, R37, 0.5 ;  /* 0x3f0000002525e820 */ /* 0x000fe20000400000 */
[----:B------:R-:W3:Y:S05]  /*4bb0*/  SHFL.BFLY PT, R57, R4, 0x1, 0x1f ;  /* 0x0c201f0004397f89 */ /* 0x000eea00000e0000 */
[----:B------:R-:W4:Y:S01]  /*4bc0*/  MUFU.EX2 R37, R37 ;  /* 0x0000002500257308 */ /* 0x000f220000000800 */
[----:B--2---:R-:W-:Y:S01]  /*4bd0*/  @!P5 FMUL R33, R33, R33 ;  /* 0x000000212121d220 */ /* 0x004fe20000400000 */
[----:B------:R-:W-:Y:S01]  /*4be0*/  FSETP.GEU.AND P5, PT, R40, -126, PT ;  /* 0xc2fc00002800780b */ /* 0x000fe20003fae000 */
[----:B------:R-:W-:-:S02]  /*4bf0*/  @!P3 FMUL R36, R36, 0.5 ;  /* 0x3f0000002424b820 */ /* 0x000fc40000400000 */
[----:B------:R-:W-:Y:S01]  /*4c00*/  FADD R13, R12, R33 ;  /* 0x000000210c0d7221 */ /* 0x000fe20000000000 */
[----:B------:R-:W-:Y:S02]  /*4c10*/  F2FP.SATFINITE.E4M3.F32.PACK_AB_MERGE_C R12, RZ, R12, RZ ;  /* 0x0000000cff0c723e */ /* 0x000fe400048070ff */
[----:B------:R-:W-:Y:S01]  /*4c20*/  F2FP.SATFINITE.E4M3.F32.PACK_AB_MERGE_C R33, RZ, R33, RZ ;  /* 0x00000021ff21723e */ /* 0x000fe200048070ff */
[----:B-1----:R-:W-:Y:S01]  /*4c30*/  @!P2 FMUL R41, R41, R41 ;  /* 0x000000292929a220 */ /* 0x002fe20000400000 */
[----:B------:R-:W-:Y:S01]  /*4c40*/  FSETP.GEU.AND P2, PT, R68, -126, PT ;  /* 0xc2fc00004400780b */ /* 0x000fe20003f4e000 */
[----:B------:R-:W1:Y:S01]  /*4c50*/  MUFU.EX2 R36, R36 ;  /* 0x0000002400247308 */ /* 0x000e620000000800 */
[----:B------:R-:W-:Y:S02]  /*4c60*/  LOP3.LUT R12, R12, 0xff, RZ, 0xc0, !PT ;  /* 0x000000ff0c0c7812 */ /* 0x000fe400078ec0ff */
[----:B------:R-:W-:Y:S01]  /*4c70*/  LOP3.LUT R33, R33, 0xff, RZ, 0xc0, !PT ;  /* 0x000000ff21217812 */ /* 0x000fe200078ec0ff */
[----:B------:R-:W-:Y:S01]  /*4c80*/  @!P5 FMUL R40, R40, 0.5 ;  /* 0x3f0000002828d820 */ /* 0x000fe20000400000 */
[----:B----4-:R-:W-:Y:S01]  /*4c90*/  @!P6 FMUL R37, R37, R37 ;  /* 0x000000252525e220 */ /* 0x010fe20000400000 */
[----:B------:R-:W-:-:S02]  /*4ca0*/  FSETP.GEU.AND P6, PT, R45, -126, PT ;  /* 0xc2fc00002d00780b */ /* 0x000fc40003fce000 */
[----:B---3--:R-:W-:Y:S02]  /*4cb0*/  FMNMX R4, R4, R57, !PT ;  /* 0x0000003904047209 */ /* 0x008fe40007800000 */
[----:B------:R-:W2:Y:S01]  /*4cc0*/  MUFU.EX2 R40, R40 ;  /* 0x0000002800287308 */ /* 0x000ea20000000800 */
[----:B------:R-:W-:-:S01]  /*4cd0*/  FFMA R57, R77, UR15, -R121 ;  /* 0x0000000f4d397c23 */ /* 0x000fc20008000879 */
[----:B------:R-:W-:Y:S01]  /*4ce0*/  @!P2 FMUL R68, R68, 0.5 ;  /* 0x3f0000004444a820 */ /* 0x000fe20000400000 */
[----:B------:R-:W3:Y:S01]  /*4cf0*/  SHFL.BFLY PT, R61, R4, 0x2, 0x1f ;  /* 0x0c401f00043d7f89 */ /* 0x000ee200000e0000 */
[----:B-1----:R-:W-:-:S04]  /*4d00*/  @!P3 FMUL R36, R36, R36 ;  /* 0x000000242424b220 */ /* 0x002fc80000400000 */
[----:B------:R-:W1:Y:S01]  /*4d10*/  MUFU.EX2 R44, R68 ;  /* 0x00000044002c7308 */ /* 0x000e620000000800 */
[----:B------:R-:W-:Y:S01]  /*4d20*/  FSETP.GEU.AND P3, PT, R49, -126, PT ;  /* 0xc2fc00003100780b */ /* 0x000fe20003f6e000 */
[----:B------:R-:W-:-:S06]  /*4d30*/  @!P6 FMUL R45, R45, 0.5 ;  /* 0x3f0000002d2de820 */ /* 0x000fcc0000400000 */
[----:B------:R-:W4:Y:S01]  /*4d40*/  MUFU.EX2 R45, R45 ;  /* 0x0000002d002d7308 */ /* 0x000f220000000800 */
[----:B--2---:R-:W-:Y:S01]  /*4d50*/  @!P5 FMUL R40, R40, R40 ;  /* 0x000000282828d220 */ /* 0x004fe20000400000 */
[----:B------:R-:W-:-:S04]  /*4d60*/  FSETP.GEU.AND P5, PT, R72, -126, PT ;  /* 0xc2fc00004800780b */ /* 0x000fc80003fae000 */
[----:B------:R-:W-:Y:S01]  /*4d70*/  @!P3 FMUL R49, R49, 0.5 ;  /* 0x3f0000003131b820 */ /* 0x000fe20000400000 */
[----:B-1----:R-:W-:Y:S01]  /*4d80*/  @!P2 FMUL R44, R44, R44 ;  /* 0x0000002c2c2ca220 */ /* 0x002fe20000400000 */
[----:B------:R-:W-:-:S04]  /*4d90*/  FSETP.GEU.AND P2, PT, R76, -126, PT ;  /* 0xc2fc00004c00780b */ /* 0x000fc80003f4e000 */
[----:B------:R-:W1:Y:S01]  /*4da0*/  MUFU.EX2 R49, R49 ;  /* 0x0000003100317308 */ /* 0x000e620000000800 */
[----:B---3--:R-:W-:Y:S02]  /*4db0*/  FMNMX R4, R4, R61, !PT ;  /* 0x0000003d04047209 */ /* 0x008fe40007800000 */
[----:B------:R-:W-:Y:S01]  /*4dc0*/  @!P5 FMUL R72, R72, 0.5 ;  /* 0x3f0000004848d820 */ /* 0x000fe20000400000 */
[----:B----4-:R-:W-:Y:S01]  /*4dd0*/  @!P6 FMUL R45, R45, R45 ;  /* 0x0000002d2d2de220 */ /* 0x010fe20000400000 */
[----:B------:R-:W-:-:S03]  /*4de0*/  FSETP.GEU.AND P6, PT, R53, -126, PT ;  /* 0xc2fc00003500780b */ /* 0x000fc60003fce000 */
[----:B------:R-:W2:Y:S01]  /*4df0*/  MUFU.EX2 R48, R72 ;  /* 0x0000004800307308 */ /* 0x000ea20000000800 */
[----:B------:R-:W-:-:S07]  /*4e00*/  @!P2 FMUL R76, R76, 0.5 ;  /* 0x3f0000004c4ca820 */ /* 0x000fce0000400000 */
[----:B------:R-:W3:Y:S01]  /*4e10*/  MUFU.EX2 R52, R76 ;  /* 0x0000004c00347308 */ /* 0x000ee20000000800 */
[----:B-1----:R-:W-:Y:S01]  /*4e20*/  @!P3 FMUL R49, R49, R49 ;  /* 0x000000313131b220 */ /* 0x002fe20000400000 */
[----:B------:R-:W-:Y:S01]  /*4e30*/  FSETP.GEU.AND P3, PT, R57, -126, PT ;  /* 0xc2fc00003900780b */ /* 0x000fe20003f6e000 */
[----:B------:R-:W-:-:S06]  /*4e40*/  @!P6 FMUL R53, R53, 0.5 ;  /* 0x3f0000003535e820 */ /* 0x000fcc0000400000 */
[----:B------:R-:W1:Y:S01]  /*4e50*/  MUFU.EX2 R53, R53 ;  /* 0x0000003500357308 */ /* 0x000e620000000800 */
[----:B--2---:R-:W-:Y:S01]  /*4e60*/  @!P5 FMUL R48, R48, R48 ;  /* 0x000000303030d220 */ /* 0x004fe20000400000 */
[----:B------:R-:W-:-:S04]  /*4e70*/  FSETP.GEU.AND P5, PT, R56, -126, PT ;  /* 0xc2fc00003800780b */ /* 0x000fc80003fae000 */
[----:B------:R-:W-:Y:S01]  /*4e80*/  @!P3 FMUL R57, R57, 0.5 ;  /* 0x3f0000003939b820 */ /* 0x000fe20000400000 */
[----:B---3--:R-:W-:Y:S01]  /*4e90*/  @!P2 FMUL R52, R52, R52 ;  /* 0x000000343434a220 */ /* 0x008fe20000400000 */
[----:B------:R-:W-:-:S04]  /*4ea0*/  FSETP.NEU.AND P2, PT, R4, -INF , PT ;  /* 0xff8000000400780b */ /* 0x000fc80003f4d000 */
[----:B------:R-:W2:Y:S01]  /*4eb0*/  MUFU.EX2 R57, R57 ;  /* 0x0000003900397308 */ /* 0x000ea20000000800 */
[----:B------:R-:W-:Y:S02]  /*4ec0*/  FSEL R72, R4, RZ, P2 ;  /* 0x000000ff04487208 */ /* 0x000fe40001000000 */
[----:B------:R-:W-:Y:S01]  /*4ed0*/  FSETP.GEU.AND P2, PT, R84, -126, PT ;  /* 0xc2fc00005400780b */ /* 0x000fe20003f4e000 */
[----:B------:R-:W-:Y:S01]  /*4ee0*/  @!P5 FMUL R56, R56, 0.5 ;  /* 0x3f0000003838d820 */ /* 0x000fe20000400000 */
[----:B-1----:R-:W-:Y:S01]  /*4ef0*/  @!P6 FMUL R53, R53, R53 ;  /* 0x000000353535e220 */ /* 0x002fe20000400000 */
[----:B------:R-:W-:Y:S01]  /*4f00*/  FSETP.GEU.AND P6, PT, R81, -126, PT ;  /* 0xc2fc00005100780b */ /* 0x000fe20003fce000 */
[C---:B------:R-:W-:Y:S01]  /*4f10*/  FMUL R76, R72.reuse, UR15 ;  /* 0x0000000f484c7c20 */ /* 0x040fe20008400000 */
[----:B------:R-:W-:-:S01]  /*4f20*/  FADD R11, -R72, R11 ;  /* 0x0000000b480b7221 */ /* 0x000fc20000000100 */
[----:B------:R-:W-:Y:S01]  /*4f30*/  FADD R72, R17, R40 ;  /* 0x0000002811487221 */ /* 0x000fe20000000000 */
[----:B------:R-:W1:Y:S01]  /*4f40*/  MUFU.EX2 R56, R56 ;  /* 0x0000003800387308 */ /* 0x000e620000000800 */
[----:B------:R-:W-:-:S01]  /*4f50*/  FFMA R64, R26, UR15, -R76 ;  /* 0x0000000f1a407c23 */ /* 0x000fc2000800084c */
[--C-:B------:R-:W-:Y:S01]  /*4f60*/  FFMA R69, R30, UR15, -R76.reuse ;  /* 0x0000000f1e457c23 */ /* 0x100fe2000800084c */
[----:B------:R-:W-:-:S01]  /*4f70*/  FFMA R68, R27, UR15, -R76 ;  /* 0x0000000f1b447c23 */ /* 0x000fc2000800084c */
[--C-:B------:R-:W-:Y:S01]  /*4f80*/  FFMA R31, R31, UR15, -R76.reuse ;  /* 0x0000000f1f1f7c23 */ /* 0x100fe2000800084c */
[----:B------:R-:W-:-:S01]  /*4f90*/  FFMA R73, R34, UR15, -R76 ;  /* 0x0000000f22497c23 */ /* 0x000fc2000800084c */
[----:B------:R-:W-:Y:S01]  /*4fa0*/  @!P2 FMUL R84, R84, 0.5 ;  /* 0x3f0000005454a820 */ /* 0x000fe20000400000 */
[----:B--2---:R-:W-:Y:S01]  /*4fb0*/  @!P3 FMUL R57, R57, R57 ;  /* 0x000000393939b220 */ /* 0x004fe20000400000 */
[----:B------:R-:W-:Y:S01]  /*4fc0*/  FSETP.GEU.AND P3, PT, R85, -126, PT ;  /* 0xc2fc00005500780b */ /* 0x000fe20003f6e000 */
[----:B------:R-:W-:Y:S01]  /*4fd0*/  @!P6 FMUL R81, R81, 0.5 ;  /* 0x3f0000005151e820 */ /* 0x000fe20000400000 */
[----:B------:R-:W2:Y:S01]  /*4fe0*/  MUFU.EX2 R26, R84 ;  /* 0x00000054001a7308 */ /* 0x000ea20000000800 */
[----:B------:R-:W-:-:S01]  /*4ff0*/  FFMA R77, R35, UR15, -R76 ;  /* 0x0000000f234d7c23 */ /* 0x000fc2000800084c */
[--C-:B------:R-:W-:Y:S01]  /*5000*/  FFMA R39, R39, UR15, -R76.reuse ;  /* 0x0000000f27277c23 */ /* 0x100fe2000800084c */
[----:B------:R-:W-:-:S01]  /*5010*/  FFMA R42, R42, UR15, -R76 ;  /* 0x0000000f2a2a7c23 */ /* 0x000fc2000800084c */
[--C-:B------:R-:W-:Y:S01]  /*5020*/  FFMA R43, R43, UR15, -R76.reuse ;  /* 0x0000000f2b2b7c23 */ /* 0x100fe2000800084c */
[----:B------:R-:W-:-:S01]  /*5030*/  FFMA R47, R47, UR15, -R76 ;  /* 0x0000000f2f2f7c23 */ /* 0x000fc2000800084c */
[--C-:B------:R-:W-:Y:S01]  /*5040*/  FFMA R50, R50, UR15, -R76.reuse ;  /* 0x0000000f32327c23 */ /* 0x100fe2000800084c */
[----:B-1----:R-:W-:Y:S01]  /*5050*/  @!P5 FMUL R56, R56, R56 ;  /* 0x000000383838d220 */ /* 0x002fe20000400000 */
[----:B------:R1:W3:Y:S01]  /*5060*/  MUFU.EX2 R61, R81 ;  /* 0x00000051003d7308 */ /* 0x0002e20000000800 */
[----:B------:R-:W-:Y:S01]  /*5070*/  FSETP.GEU.AND P5, PT, R64, -126, PT ;  /* 0xc2fc00004000780b */ /* 0x000fe20003fae000 */
[--C-:B------:R-:W-:Y:S01]  /*5080*/  FFMA R51, R51, UR15, -R76.reuse ;  /* 0x0000000f33337c23 */ /* 0x100fe2000800084c */
[----:B------:R-:W-:Y:S01]  /*5090*/  @!P3 FMUL R85, R85, 0.5 ;  /* 0x3f0000005555b820 */ /* 0x000fe20000400000 */
[--C-:B------:R-:W-:Y:S01]  /*50a0*/  FFMA R58, R58, UR15, -R76.reuse ;  /* 0x0000000f3a3a7c23 */ /* 0x100fe2000800084c */
[----:B------:R-:W-:-:S01]  /*50b0*/  FFMA R62, R62, UR15, -R76 ;  /* 0x0000000f3e3e7c23 */ /* 0x000fc2000800084c */
[--C-:B------:R-:W-:Y:S01]  /*50c0*/  FFMA R66, R66, UR15, -R76.reuse ;  /* 0x0000000f42427c23 */ /* 0x100fe2000800084c */
[----:B------:R-:W-:-:S01]  /*50d0*/  FFMA R70, R70, UR15, -R76 ;  /* 0x0000000f46467c23 */ /* 0x000fc2000800084c */
[----:B------:R-:W4:Y:S01]  /*50e0*/  MUFU.EX2 R65, R85 ;  /* 0x0000005500417308 */ /* 0x000f220000000800 */
[----:B--2---:R-:W-:Y:S01]  /*50f0*/  @!P2 FMUL R26, R26, R26 ;  /* 0x0000001a1a1aa220 */ /* 0x004fe20000400000 */
[----:B------:R-:W-:Y:S01]  /*5100*/  FSETP.GEU.AND P2, PT, R69, -126, PT ;  /* 0xc2fc00004500780b */ /* 0x000fe20003f4e000 */
[----:B------:R-:W-:-:S01]  /*5110*/  FFMA R80, R67, UR15, -R76 ;  /* 0x0000000f43507c23 */ /* 0x000fc2000800084c */
[--C-:B------:R-:W-:Y:S01]  /*5120*/  FFMA R74, R74, UR15, -R76.reuse ;  /* 0x0000000f4a4a7c23 */ /* 0x100fe2000800084c */
[----:B------:R-:W-:-:S01]  /*5130*/  FFMA R82, R82, UR15, -R76 ;  /* 0x0000000f52527c23 */ /* 0x000fc2000800084c */
[----:B------:R-:W-:Y:S01]  /*5140*/  @!P5 FMUL R64, R64, 0.5 ;  /* 0x3f0000004040d820 */ /* 0x000fe20000400000 */
[----:B-1----:R-:W-:-:S01]  /*5150*/  FFMA R81, R71, UR15, -R76 ;  /* 0x0000000f47517c23 */ /* 0x002fc2000800084c */
[--C-:B------:R-:W-:Y:S01]  /*5160*/  FFMA R86, R86, UR15, -R76.reuse ;  /* 0x0000000f56567c23 */ /* 0x100fe2000800084c */
[----:B---3--:R-:W-:Y:S01]  /*5170*/  @!P6 FMUL R61, R61, R61 ;  /* 0x0000003d3d3de220 */ /* 0x008fe20000400000 */
[----:B------:R-:W-:Y:S01]  /*5180*/  FSETP.GEU.AND P6, PT, R68, -126, PT ;  /* 0xc2fc00004400780b */ /* 0x000fe20003fce000 */
[----:B------:R-:W1:Y:S01]  /*5190*/  MUFU.EX2 R60, R64 ;  /* 0x00000040003c7308 */ /* 0x000e620000000800 */
[----:B------:R-:W-:-:S01]  /*51a0*/  FFMA R84, R79, UR15, -R76 ;  /* 0x0000000f4f547c23 */ /* 0x000fc2000800084c */
[----:B------:R-:W-:Y:S01]  /*51b0*/  FFMA R87, R87, UR15, -R76 ;  /* 0x0000000f57577c23 */ /* 0x000fe2000800084c */
[----:B------:R-:W-:-:S01]  /*51c0*/  FADD R79, R28, R61 ;  /* 0x0000003d1c4f7221 */ /* 0x000fc20000000000 */
[----:B------:R-:W-:Y:S01]  /*51d0*/  @!P2 FMUL R69, R69, 0.5 ;  /* 0x3f0000004545a820 */ /* 0x000fe20000400000 */
[----:B------:R-:W-:Y:S01]  /*51e0*/  F2FP.SATFINITE.E4M3.F32.PACK_AB_MERGE_C R17, RZ, R17, RZ ;  /* 0x00000011ff11723e */ /* 0x000fe200048070ff */
[----:B----4-:R-:W-:Y:S01]  /*51f0*/  @!P3 FMUL R65, R65, R65 ;  /* 0x000000414141b220 */ /* 0x010fe20000400000 */
[----:B------:R-:W-:Y:S01]  /*5200*/  FSETP.GEU.AND P3, PT, R31, -126, PT ;  /* 0xc2fc00001f00780b */ /* 0x000fe20003f6e000 */
[----:B------:R2:W3:Y:S01]  /*5210*/  MUFU.EX2 R34, R69 ;  /* 0x0000004500227308 */ /* 0x0004e20000000800 */
[----:B------:R-:W-:-:S02]  /*5220*/  LOP3.LUT R17, R17, 0xff, RZ, 0xc0, !PT ;  /* 0x000000ff11117812 */ /* 0x000fc400078ec0ff */
[----:B------:R-:W-:Y:S01]  /*5230*/  F2FP.SATFINITE.E4M3.F32.PACK_AB_MERGE_C R28, RZ, R28, RZ ;  /* 0x0000001cff1c723e */ /* 0x000fe200048070ff */
[----:B------:R-:W-:Y:S01]  /*5240*/  @!P6 FMUL R68, R68, 0.5 ;  /* 0x3f0000004444e820 */ /* 0x000fe20000400000 */
[----:B------:R-:W-:Y:S02]  /*5250*/  F2FP.SATFINITE.E4M3.F32.PACK_AB_MERGE_C R61, RZ, R61, RZ ;  /* 0x0000003dff3d723e */ /* 0x000fe400048070ff */
[----:B------:R-:W-:Y:S01]  /*5260*/  F2FP.SATFINITE.E4M3.F32.PACK_AB_MERGE_C R40, RZ, R40, RZ ;  /* 0x00000028ff28723e */ /* 0x000fe200048070ff */
[----:B------:R4:W5:Y:S01]  /*5270*/  MUFU.EX2 R27, R68 ;  /* 0x00000044001b7308 */ /* 0x0009620000000800 */
[----:B-1----:R-:W-:Y:S01]  /*5280*/  @!P5 FMUL R60, R60, R60 ;  /* 0x0000003c3c3cd220 */ /* 0x002fe20000400000 */
[----:B------:R-:W-:Y:S01]  /*5290*/  FSETP.GEU.AND P5, PT, R73, -126, PT ;  /* 0xc2fc00004900780b */ /* 0x000fe20003fae000 */
[----:B--2---:R-:W-:-:S01]  /*52a0*/  FFMA R69, R46, UR15, -R76 ;  /* 0x0000000f2e457c23 */ /* 0x004fc2000800084c */
[----:B------:R-:W-:Y:S01]  /*52b0*/  @!P3 FMUL R31, R31, 0.5 ;  /* 0x3f0000001f1fb820 */ /* 0x000fe20000400000 */
[----:B------:R-:W-:-:S02]  /*52c0*/  LOP3.LUT R28, R28, 0xffff, RZ, 0xc0, !PT ;  /* 0x0000ffff1c1c7812 */ /* 0x000fc400078ec0ff */
[----:B------:R-:W-:Y:S01]  /*52d0*/  LOP3.LUT R61, R61, 0xffff, RZ, 0xc0, !PT ;  /* 0x0000ffff3d3d7812 */ /* 0x000fe200078ec0ff */
[----:B------:R-:W1:Y:S01]  /*52e0*/  MUFU.EX2 R30, R31 ;  /* 0x0000001f001e7308 */ /* 0x000e620000000800 */
[----:B----4-:R-:W-:-:S01]  /*52f0*/  FFMA R68, R38, UR15, -R76 ;  /* 0x0000000f26447c23 */ /* 0x010fc2000800084c */
[----:B---3--:R-:W-:Y:S01]  /*5300*/  @!P2 FMUL R34, R34, R34 ;  /* 0x000000222222a220 */ /* 0x008fe20000400000 */
[----:B------:R-:W-:-:S03]  /*5310*/  LOP3.LUT R40, R40, 0xff, RZ, 0xc0, !PT ;  /* 0x000000ff28287812 */ /* 0x000fc600078ec0ff */
[----:B------:R-:W-:Y:S01]  /*5320*/  FSETP.GEU.AND P2, PT, R68, -126, PT ;  /* 0xc2fc00004400780b */ /* 0x000fe20003f4e000 */
[----:B------:R-:W-:Y:S01]  /*5330*/  @!P5 FMUL R73, R73, 0.5 ;  /* 0x3f0000004949d820 */ /* 0x000fe20000400000 */
[----:B-----5:R-:W-:Y:S01]  /*5340*/  @!P6 FMUL R27, R27, R27 ;  /* 0x0000001b1b1be220 */ /* 0x020fe20000400000 */
[----:B------:R-:W-:Y:S02]  /*5350*/  FSETP.GEU.AND P6, PT, R77, -126, PT ;  /* 0xc2fc00004d00780b */ /* 0x000fe40003fce000 */
[----:B------:R2:W3:Y:S01]  /*5360*/  MUFU.EX2 R38, R73 ;  /* 0x0000004900267308 */ /* 0x0004e20000000800 */
[----:B-1----:R-:W-:Y:S01]  /*5370*/  @!P3 FMUL R30, R30, R30 ;  /* 0x0000001e1e1eb220 */ /* 0x002fe20000400000 */
[----:B------:R-:W-:-:S06]  /*5380*/  FSETP.GEU.AND P3, PT, R39, -126, PT ;  /* 0xc2fc00002700780b */ /* 0x000fcc0003f6e000 */
[----:B------:R-:W-:Y:S01]  /*5390*/  @!P2 FMUL R68, R68, 0.5 ;  /* 0x3f0000004444a820 */ /* 0x000fe20000400000 */
[----:B--2---:R-:W-:-:S02]  /*53a0*/  FFMA R73, R54, UR15, -R76 ;  /* 0x0000000f36497c23 */ /* 0x004fc4000800084c */
[----:B------:R-:W-:Y:S01]  /*53b0*/  @!P6 FMUL R77, R77, 0.5 ;  /* 0x3f0000004d4de820 */ /* 0x000fe20000400000 */
[----:B------:R-:W1:Y:S01]  /*53c0*/  MUFU.EX2 R64, R68 ;  /* 0x0000004400407308 */ /* 0x000e620000000800 */
[----:B---3--:R-:W-:Y:S01]  /*53d0*/  @!P5 FMUL R38, R38, R38 ;  /* 0x000000262626d220 */ /* 0x008fe20000400000 */
[----:B------:R-:W-:Y:S01]  /*53e0*/  FSETP.GEU.AND P5, PT, R42, -126, PT ;  /* 0xc2fc00002a00780b */ /* 0x000fe20003fae000 */
[----:B------:R-:W-:-:S05]  /*53f0*/  @!P3 FMUL R39, R39, 0.5 ;  /* 0x3f0000002727b820 */ /* 0x000fca0000400000 */
[----:B------:R2:W3:Y:S08]  /*5400*/  MUFU.EX2 R31, R77 ;  /* 0x0000004d001f7308 */ /* 0x0004f00000000800 */
[----:B------:R-:W4:Y:S01]  /*5410*/  MUFU.EX2 R35, R39 ;  /* 0x0000002700237308 */ /* 0x000f220000000800 */
[----:B-1----:R-:W-:Y:S01]  /*5420*/  @!P2 FMUL R64, R64, R64 ;  /* 0x000000404040a220 */ /* 0x002fe20000400000 */
[----:B------:R-:W-:Y:S01]  /*5430*/  FSETP.GEU.AND P2, PT, R69, -126, PT ;  /* 0xc2fc00004500780b */ /* 0x000fe20003f4e000 */
[----:B------:R-:W-:Y:S01]  /*5440*/  @!P5 FMUL R42, R42, 0.5 ;  /* 0x3f0000002a2ad820 */ /* 0x000fe20000400000 */
[----:B--2---:R-:W-:-:S04]  /*5450*/  FFMA R77, R59, UR15, -R76 ;  /* 0x0000000f3b4d7c23 */ /* 0x004fc8000800084c */
[----:B------:R-:W1:Y:S01]  /*5460*/  MUFU.EX2 R46, R42 ;  /* 0x0000002a002e7308 */ /* 0x000e620000000800 */
[----:B---3--:R-:W-:Y:S01]  /*5470*/  @!P6 FMUL R31, R31, R31 ;  /* 0x0000001f1f1fe220 */ /* 0x008fe20000400000 */
[----:B------:R-:W-:-:S05]  /*5480*/  FSETP.GEU.AND P6, PT, R43, -126, PT ;  /* 0xc2fc00002b00780b */ /* 0x000fca0003fce000 */
[----:B------:R-:W-:Y:S01]  /*5490*/  @!P2 FMUL R69, R69, 0.5 ;  /* 0x3f0000004545a820 */ /* 0x000fe20000400000 */
[----:B----4-:R-:W-:Y:S01]  /*54a0*/  @!P3 FMUL R35, R35, R35 ;  /* 0x000000232323b220 */ /* 0x010fe20000400000 */
[----:B------:R-:W-:Y:S02]  /*54b0*/  FSETP.GEU.AND P3, PT, R47, -126, PT ;  /* 0xc2fc00002f00780b */ /* 0x000fe40003f6e000 */
[----:B------:R2:W3:Y:S04]  /*54c0*/  MUFU.EX2 R68, R69 ;  /* 0x0000004500447308 */ /* 0x0004e80000000800 */
[----:B------:R-:W-:Y:S01]  /*54d0*/  @!P6 FMUL R43, R43, 0.5 ;  /* 0x3f0000002b2be820 */ /* 0x000fe20000400000 */
[----:B-1----:R-:W-:Y:S01]  /*54e0*/  @!P5 FMUL R46, R46, R46 ;  /* 0x0000002e2e2ed220 */ /* 0x002fe20000400000 */
[----:B------:R-:W-:-:S02]  /*54f0*/  FSETP.GEU.AND P5, PT, R50, -126, PT ;  /* 0xc2fc00003200780b */ /* 0x000fc40003fae000 */
[----:B------:R-:W1:Y:S01]  /*5500*/  MUFU.EX2 R39, R43 ;  /* 0x0000002b00277308 */ /* 0x000e620000000800 */
[----:B--2---:R-:W-:-:S02]  /*5510*/  FFMA R69, R55, UR15, -R76 ;  /* 0x0000000f37457c23 */ /* 0x004fc4000800084c */
[----:B------:R-:W-:-:S05]  /*5520*/  @!P3 FMUL R47, R47, 0.5 ;  /* 0x3f0000002f2fb820 */ /* 0x000fca0000400000 */
[----:B------:R-:W2:Y:S01]  /*5530*/  MUFU.EX2 R42, R47 ;  /* 0x0000002f002a7308 */ /* 0x000ea20000000800 */
[----:B---3--:R-:W-:Y:S01]  /*5540*/  @!P2 FMUL R68, R68, R68 ;  /* 0x000000444444a220 */ /* 0x008fe20000400000 */
[----:B------:R-:W-:Y:S01]  /*5550*/  FSETP.GEU.AND P2, PT, R73, -126, PT ;  /* 0xc2fc00004900780b */ /* 0x000fe20003f4e000 */
[----:B------:R-:W-:-:S05]  /*5560*/  @!P5 FMUL R50, R50, 0.5 ;  /* 0x3f0000003232d820 */ /* 0x000fca0000400000 */
[----:B------:R-:W3:Y:S01]  /*5570*/  MUFU.EX2 R54, R50 ;  /* 0x0000003200367308 */ /* 0x000ee20000000800 */
[----:B-1----:R-:W-:Y:S01]  /*5580*/  @!P6 FMUL R39, R39, R39 ;  /* 0x000000272727e220 */ /* 0x002fe20000400000 */
[----:B------:R-:W-:-:S05]  /*5590*/  FSETP.GEU.AND P6, PT, R51, -126, PT ;  /* 0xc2fc00003300780b */ /* 0x000fca0003fce000 */
[----:B------:R-:W-:Y:S01]  /*55a0*/  @!P2 FMUL R73, R73, 0.5 ;  /* 0x3f0000004949a820 */ /* 0x000fe20000400000 */
[----:B--2---:R-:W-:Y:S01]  /*55b0*/  @!P3 FMUL R42, R42, R42 ;  /* 0x0000002a2a2ab220 */ /* 0x004fe20000400000 */
[----:B------:R-:W-:Y:S02]  /*55c0*/  FSETP.GEU.AND P3, PT, R69, -126, PT ;  /* 0xc2fc00004500780b */ /* 0x000fe40003f6e000 */
[----:B------:R1:W2:Y:S04]  /*55d0*/  MUFU.EX2 R55, R73 ;  /* 0x0000004900377308 */ /* 0x0002a80000000800 */
[----:B------:R-:W-:Y:S01]  /*55e0*/  @!P6 FMUL R51, R51, 0.5 ;  /* 0x3f0000003333e820 */ /* 0x000fe20000400000 */
[----:B---3--:R-:W-:Y:S01]  /*55f0*/  @!P5 FMUL R54, R54, R54 ;  /* 0x000000363636d220 */ /* 0x008fe20000400000 */
[----:B------:R-:W-:-:S02]  /*5600*/  FSETP.GEU.AND P5, PT, R58, -126, PT ;  /* 0xc2fc00003a00780b */ /* 0x000fc40003fae000 */
[----:B------:R-:W3:Y:S01]  /*5610*/  MUFU.EX2 R43, R51 ;  /* 0x00000033002b7308 */ /* 0x000ee20000000800 */
[----:B-1----:R-:W-:-:S02]  /*5620*/  FFMA R73, R63, UR15, -R76 ;  /* 0x0000000f3f497c23 */ /* 0x002fc4000800084c */
[----:B------:R-:W-:-:S05]  /*5630*/  @!P3 FMUL R69, R69, 0.5 ;  /* 0x3f0000004545b820 */ /* 0x000fca0000400000 */
[----:B------:R-:W1:Y:S01]  /*5640*/  MUFU.EX2 R47, R69 ;  /* 0x00000045002f7308 */ /* 0x000e620000000800 */
[----:B--2---:R-:W-:Y:S01]  /*5650*/  @!P2 FMUL R55, R55, R55 ;  /* 0x000000373737a220 */ /* 0x004fe20000400000 */
[----:B------:R-:W-:Y:S01]  /*5660*/  FSETP.GEU.AND P2, PT, R62, -126, PT ;  /* 0xc2fc00003e00780b */ /* 0x000fe20003f4e000 */
[----:B------:R-:W-:-:S05]  /*5670*/  @!P5 FMUL R58, R58, 0.5 ;  /* 0x3f0000003a3ad820 */ /* 0x000fca0000400000 */
[----:B------:R-:W2:Y:S01]  /*5680*/  MUFU.EX2 R59, R58 ;  /* 0x0000003a003b7308 */ /* 0x000ea20000000800 */
[----:B---3--:R-:W-:Y:S01]  /*5690*/  @!P6 FMUL R43, R43, R43 ;  /* 0x0000002b2b2be220 */ /* 0x008fe20000400000 */
[----:B------:R-:W-:-:S05]  /*56a0*/  FSETP.GEU.AND P6, PT, R77, -126, PT ;  /* 0xc2fc00004d00780b */ /* 0x000fca0003fce000 */
[----:B------:R-:W-:Y:S01]  /*56b0*/  @!P2 FMUL R62, R62, 0.5 ;  /* 0x3f0000003e3ea820 */ /* 0x000fe20000400000 */
[----:B-1----:R-:W-:Y:S01]  /*56c0*/  @!P3 FMUL R47, R47, R47 ;  /* 0x0000002f2f2fb220 */ /* 0x002fe20000400000 */
[----:B------:R-:W-:Y:S02]  /*56d0*/  FSETP.GEU.AND P3, PT, R73, -126, PT ;  /* 0xc2fc00004900780b */ /* 0x000fe40003f6e000 */
[----:B------:R-:W1:Y:S04]  /*56e0*/  MUFU.EX2 R63, R62 ;  /* 0x0000003e003f7308 */ /* 0x000e680000000800 */
[----:B------:R-:W-:Y:S01]  /*56f0*/  @!P6 FMUL R77, R77, 0.5 ;  /* 0x3f0000004d4de820 */ /* 0x000fe20000400000 */
[----:B--2---:R-:W-:Y:S01]  /*5700*/  @!P5 FMUL R59, R59, R59 ;  /* 0x0000003b3b3bd220 */ /* 0x004fe20000400000 */
[----:B------:R-:W-:-:S02]  /*5710*/  FSETP.GEU.AND P5, PT, R66, -126, PT ;  /* 0xc2fc00004200780b */ /* 0x000fc40003fae000 */
[----:B------:R2:W3:Y:S03]  /*5720*/  MUFU.EX2 R50, R77 ;  /* 0x0000004d00327308 */ /* 0x0004e60000000800 */
[----:B------:R-:W-:-:S05]  /*5730*/  @!P3 FMUL R73, R73, 0.5 ;  /* 0x3f0000004949b820 */ /* 0x000fca0000400000 */
[----:B------:R-:W4:Y:S01]  /*5740*/  MUFU.EX2 R51, R73 ;  /* 0x0000004900337308 */ /* 0x000f220000000800 */
[----:B-1----:R-:W-:Y:S01]  /*5750*/  @!P2 FMUL R63, R63, R63 ;  /* 0x0000003f3f3fa220 */ /* 0x002fe20000400000 */
[----:B------:R-:W-:Y:S01]  /*5760*/  FSETP.GEU.AND P2, PT, R70, -126, PT ;  /* 0xc2fc00004600780b */ /* 0x000fe20003f4e000 */
[----:B--2---:R-:W-:-:S01]  /*5770*/  FFMA R77, R75, UR15, -R76 ;  /* 0x0000000f4b4d7c23 */ /* 0x004fc2000800084c */
[----:B------:R-:W-:Y:S01]  /*5780*/  @!P5 FMUL R66, R66, 0.5 ;  /* 0x3f0000004242d820 */ /* 0x000fe20000400000 */
[----:B------:R-:W-:-:S03]  /*5790*/  FFMA R75, R78, UR15, -R76 ;  /* 0x0000000f4e4b7c23 */ /* 0x000fc6000800084c */
[----:B------:R1:W2:Y:S01]  /*57a0*/  MUFU.EX2 R67, R66 ;  /* 0x0000004200437308 */ /* 0x0002a20000000800 */
[----:B---3--:R-:W-:Y:S01]  /*57b0*/  @!P6 FMUL R50, R50, R50 ;  /* 0x000000323232e220 */ /* 0x008fe20000400000 */
[----:B------:R-:W-:-:S05]  /*57c0*/  FSETP.GEU.AND P6, PT, R80, -126, PT ;  /* 0xc2fc00005000780b */ /* 0x000fca0003fce000 */
[----:B------:R-:W-:Y:S01]  /*57d0*/  @!P2 FMUL R70, R70, 0.5 ;  /* 0x3f0000004646a820 */ /* 0x000fe20000400000 */
[----:B----4-:R-:W-:Y:S01]  /*57e0*/  @!P3 FMUL R51, R51, R51 ;  /* 0x000000333333b220 */ /* 0x010fe20000400000 */
[----:B------:R-:W-:Y:S02]  /*57f0*/  FSETP.GEU.AND P3, PT, R74, -126, PT ;  /* 0xc2fc00004a00780b */ /* 0x000fe40003f6e000 */
[----:B------:R3:W4:Y:S01]  /*5800*/  MUFU.EX2 R69, R70 ;  /* 0x0000004600457308 */ /* 0x0007220000000800 */
[----:B-1----:R-:W-:-:S01]  /*5810*/  FFMA R66, R83, UR15, -R76 ;  /* 0x0000000f53427c23 */ /* 0x002fc2000800084c */
[----:B------:R-:W-:Y:S01]  /*5820*/  FADD R76, R19, R44 ;  /* 0x0000002c134c7221 */ /* 0x000fe20000000000 */
[----:B------:R-:W-:Y:S01]  /*5830*/  F2FP.SATFINITE.E4M3.F32.PACK_AB_MERGE_C R19, RZ, R19, RZ ;  /* 0x00000013ff13723e */ /* 0x000fe200048070ff */
[----:B------:R-:W-:Y:S01]  /*5840*/  @!P6 FMUL R80, R80, 0.5 ;  /* 0x3f0000005050e820 */ /* 0x000fe20000400000 */
[----:B------:R-:W-:Y:S01]  /*5850*/  F2FP.SATFINITE.E4M3.F32.PACK_AB_MERGE_C R44, RZ, R44, RZ ;  /* 0x0000002cff2c723e */ /* 0x000fe200048070ff */
[----:B--2---:R-:W-:Y:S01]  /*5860*/  @!P5 FMUL R67, R67, R67 ;  /* 0x000000434343d220 */ /* 0x004fe20000400000 */
[----:B------:R-:W-:Y:S01]  /*5870*/  FSETP.GEU.AND P5, PT, R77, -126, PT ;  /* 0xc2fc00004d00780b */ /* 0x000fe20003fae000 */
[----:B------:R-:W1:Y:S01]  /*5880*/  MUFU.EX2 R58, R80 ;  /* 0x00000050003a7308 */ /* 0x000e620000000800 */
[----:B---3--:R-:W-:-:S01]  /*5890*/  FADD R70, R21, R48 ;  /* 0x0000003015467221 */ /* 0x008fc20000000000 */
[----:B------:R-:W-:Y:S01]  /*58a0*/  F2FP.SATFINITE.E4M3.F32.PACK_AB_MERGE_C R21, RZ, R21, RZ ;  /* 0x00000015ff15723e */ /* 0x000fe200048070ff */
[----:B------:R-:W-:-:S02]  /*58b0*/  @!P3 FMUL R74, R74, 0.5 ;  /* 0x3f0000004a4ab820 */ /* 0x000fc40000400000 */
[----:B------:R-:W-:Y:S01]  /*58c0*/  FADD R78, R13, R70 ;  /* 0x000000460d4e7221 */ /* 0x000fe20000000000 */
[----:B------:R-:W-:-:S01]  /*58d0*/  FADD R13, R16, R37 ;  /* 0x00000025100d7221 */ /* 0x000fc20000000000 */
[----:B------:R-:W-:Y:S01]  /*58e0*/  F2FP.SATFINITE.E4M3.F32.PACK_AB_MERGE_C R16, RZ, R16, RZ ;  /* 0x00000010ff10723e */ /* 0x000fe200048070ff */
[----:B------:R2:W3:Y:S01]  /*58f0*/  MUFU.EX2 R73, R74 ;  /* 0x0000004a00497308 */ /* 0x0004e20000000800 */
[----:B----4-:R-:W-:Y:S01]  /*5900*/  @!P2 FMUL R69, R69, R69 ;  /* 0x000000454545a220 */ /* 0x010fe20000400000 */
[----:B------:R-:W-:Y:S02]  /*5910*/  FSETP.GEU.AND P2, PT, R82, -126, PT ;  /* 0xc2fc00005200780b */ /* 0x000fe40003f4e000 */
[----:B------:R-:W-:Y:S01]  /*5920*/  @!P5 FMUL R77, R77, 0.5 ;  /* 0x3f0000004d4dd820 */ /* 0x000fe20000400000 */
[----:B------:R-:W-:Y:S02]  /*5930*/  LOP3.LUT R21, R21, 0xff, RZ, 0xc0, !PT ;  /* 0x000000ff15157812 */ /* 0x000fe400078ec0ff */
[----:B------:R-:W-:Y:S01]  /*5940*/  F2FP.SATFINITE.E4M3.F32.PACK_AB_MERGE_C R37, RZ, R37, RZ ;  /* 0x00000025ff25723e */ /* 0x000fe200048070ff */
[----:B------:R4:W5:Y:S01]  /*5950*/  MUFU.EX2 R62, R77 ;  /* 0x0000004d003e7308 */ /* 0x0009620000000800 */
[----:B-1----:R-:W-:Y:S01]  /*5960*/  @!P6 FMUL R58, R58, R58 ;  /* 0x0000003a3a3ae220 */ /* 0x002fe20000400000 */
[----:B------:R-:W-:Y:S01]  /*5970*/  FSETP.GEU.AND P6, PT, R75, -126, PT ;  /* 0xc2fc00004b00780b */ /* 0x000fe20003fce000 */
[----:B--2---:R-:W-:-:S01]  /*5980*/  FADD R74, R22, R53 ;  /* 0x00000035164a7221 */ /* 0x004fc20000000000 */
[----:B------:R-:W-:-:S02]  /*5990*/  F2FP.SATFINITE.E4M3.F32.PACK_AB_MERGE_C R22, RZ, R22, RZ ;  /* 0x00000016ff16723e */ /* 0x000fc400048070ff */
[----:B------:R-:W-:Y:S01]  /*59a0*/  LOP3.LUT R19, R19, 0xff, RZ, 0xc0, !PT ;  /* 0x000000ff13137812 */ /* 0x000fe200078ec0ff */
[----:B------:R-:W-:Y:S01]  /*59b0*/  @!P2 FMUL R82, R82, 0.5 ;  /* 0x3f0000005252a820 */ /* 0x000fe20000400000 */
[----:B------:R-:W-:-:S01]  /*59c0*/  FADD R80, R13, R74 ;  /* 0x0000004a0d507221 */ /* 0x000fc20000000000 */
[----:B---3--:R-:W-:Y:S01]  /*59d0*/  @!P3 FMUL R73, R73, R73 ;  /* 0x000000494949b220 */ /* 0x008fe20000400000 */
[----:B------:R-:W-:Y:S01]  /*59e0*/  FSETP.GEU.AND P3, PT, R66, -126, PT ;  /* 0xc2fc00004200780b */ /* 0x000fe20003f6e000 */
[----:B------:R1:W2:Y:S01]  /*59f0*/  MUFU.EX2 R71, R82 ;  /* 0x0000005200477308 */ /* 0x0002a20000000800 */
[----:B----4-:R-:W-:-:S01]  /*5a00*/  FADD R77, R25, R56 ;  /* 0x00000038194d7221 */ /* 0x010fc20000000000 */
[----:B------:R-:W-:Y:S01]  /*5a10*/  FADD R74, R18, R45 ;  /* 0x0000002d124a7221 */ /* 0x000fe20000000000 */
[----:B------:R-:W-:-:S01]  /*5a20*/  FADD R121, R46, R73 ;  /* 0x000000492e797221 */ /* 0x000fc20000000000 */
[----:B------:R-:W-:Y:S01]  /*5a30*/  @!P6 FMUL R75, R75, 0.5 ;  /* 0x3f0000004b4be820 */ /* 0x000fe20000400000 */
[----:B------:R-:W-:-:S01]  /*5a40*/  FADD R83, R72, R77 ;  /* 0x0000004d48537221 */ /* 0x000fc20000000000 */
[----:B-----5:R-:W-:Y:S01]  /*5a50*/  @!P5 FMUL R62, R62, R62 ;  /* 0x0000003e3e3ed220 */ /* 0x020fe20000400000 */
[----:B------:R-:W-:Y:S01]  /*5a60*/  FSETP.GEU.AND P5, PT, R81, -126, PT ;  /* 0xc2fc00005100780b */ /* 0x000fe20003fae000 */
[----:B------:R-:W-:Y:S01]  /*5a70*/  FADD R72, R14, R41 ;  /* 0x000000290e487221 */ /* 0x000fe20000000000 */
[----:B------:R-:W-:-:S01]  /*5a80*/  FADD R77, R23, R52 ;  /* 0x00000034174d7221 */ /* 0x000fc20000000000 */
[----:B------:R-:W3:Y:S01]  /*5a90*/  MUFU.EX2 R75, R75 ;  /* 0x0000004b004b7308 */ /* 0x000ee20000000800 */
[----:B------:R-:W-:-:S01]  /*5aa0*/  FADD R85, R74, R79 ;  /* 0x0000004f4a557221 */ /* 0x000fc20000000000 */
[----:B------:R-:W-:Y:S01]  /*5ab0*/  @!P3 FMUL R66, R66, 0.5 ;  /* 0x3f0000004242b820 */ /* 0x000fe20000400000 */
[----:B-1----:R-:W-:-:S01]  /*5ac0*/  FADD R82, R72, R77 ;  /* 0x0000004d48527221 */ /* 0x002fc20000000000 */
[----:B------:R-:W-:Y:S01]  /*5ad0*/  FADD R79, R32, R65 ;  /* 0x00000041204f7221 */ /* 0x000fe20000000000 */
[----:B------:R-:W-:-:S01]  /*5ae0*/  FADD R72, R15, R36 ;  /* 0x000000240f487221 */ /* 0x000fc20000000000 */
[----:B------:R-:W-:Y:S01]  /*5af0*/  F2FP.SATFINITE.E4M3.F32.PACK_AB_MERGE_C R14, RZ, R14, RZ ;  /* 0x0000000eff0e723e */ /* 0x000fe200048070ff */
[----:B--2---:R-:W-:Y:S01]  /*5b00*/  @!P2 FMUL R71, R71, R71 ;  /* 0x000000474747a220 */ /* 0x004fe20000400000 */
[----:B------:R-:W-:Y:S01]  /*5b10*/  FSETP.GEU.AND P2, PT, R86, -126, PT ;  /* 0xc2fc00005600780b */ /* 0x000fe20003f4e000 */
[----:B------:R-:W1:Y:S01]  /*5b20*/  MUFU.EX2 R66, R66 ;  /* 0x0000004200427308 */ /* 0x000e620000000800 */
[----:B------:R-:W-:Y:S01]  /*5b30*/  @!P5 FMUL R81, R81, 0.5 ;  /* 0x3f0000005151d820 */ /* 0x000fe20000400000 */
[----:B------:R-:W-:Y:S01]  /*5b40*/  F2FP.SATFINITE.E4M3.F32.PACK_AB_MERGE_C R15, RZ, R15, RZ ;  /* 0x0000000fff0f723e */ /* 0x000fe200048070ff */
[----:B------:R-:W-:-:S01]  /*5b50*/  FADD R78, R78, R83 ;  /* 0x000000534e4e7221 */ /* 0x000fc20000000000 */
[----:B------:R-:W-:Y:S01]  /*5b60*/  LOP3.LUT R14, R14, 0xff, RZ, 0xc0, !PT ;  /* 0x000000ff0e0e7812 */ /* 0x000fe200078ec0ff */
[----:B------:R-:W-:-:S01]  /*5b70*/  FADD R77, R24, R57 ;  /* 0x00000039184d7221 */ /* 0x000fc20000000000 */
[----:B------:R-:W-:Y:S01]  /*5b80*/  LOP3.LUT R15, R15, 0xffff, RZ, 0xc0, !PT ;  /* 0x0000ffff0f0f7812 */ /* 0x000fe200078ec0ff */
[----:B------:R-:W-:-:S01]  /*5b90*/  FADD R122, R39, R62 ;  /* 0x0000003e277a7221 */ /* 0x000fc20000000000 */
[----:B---3--:R-:W-:Y:S01]  /*5ba0*/  @!P6 FMUL R75, R75, R75 ;  /* 0x0000004b4b4be220 */ /* 0x008fe20000400000 */
[----:B------:R-:W-:Y:S01]  /*5bb0*/  FSETP.GEU.AND P6, PT, R84, -126, PT ;  /* 0xc2fc00005400780b */ /* 0x000fe20003fce000 */
[----:B------:R2:W3:Y:S01]  /*5bc0*/  MUFU.EX2 R70, R81 ;  /* 0x0000005100467308 */ /* 0x0004e20000000800 */
[----:B------:R-:W-:Y:S01]  /*5bd0*/  LOP3.LUT R83, R16, 0xffff, RZ, 0xc0, !PT ;  /* 0x0000ffff10537812 */ /* 0x000fe200078ec0ff */
[----:B------:R-:W-:Y:S01]  /*5be0*/  @!P2 FMUL R86, R86, 0.5 ;  /* 0x3f0000005656a820 */ /* 0x000fe20000400000 */
[----:B------:R-:W-:Y:S01]  /*5bf0*/  F2FP.SATFINITE.E4M3.F32.PACK_AB_MERGE_C R18, RZ, R18, RZ ;  /* 0x00000012ff12723e */ /* 0x000fe200048070ff */
[----:B------:R-:W-:Y:S01]  /*5c00*/  FADD R123, R68, R75 ;  /* 0x0000004b447b7221 */ /* 0x000fe20000000000 */
[----:B------:R-:W-:Y:S01]  /*5c10*/  PRMT R14, R15, 0x7604, R14 ;  /* 0x000076040f0e7816 */ /* 0x000fe2000000000e */
[----:B------:R-:W-:Y:S01]  /*5c20*/  FADD R77, R72, R77 ;  /* 0x0000004d484d7221 */ /* 0x000fe20000000000 */
[----:B-1----:R-:W-:Y:S01]  /*5c30*/  @!P3 FMUL R66, R66, R66 ;  /* 0x000000424242b220 */ /* 0x002fe20000400000 */
[----:B------:R1:W4:Y:S01]  /*5c40*/  MUFU.EX2 R74, R86 ;  /* 0x00000056004a7308 */ /* 0x0003220000000800 */
[----:B--2---:R-:W-:-:S01]  /*5c50*/  FADD R81, R29, R26 ;  /* 0x0000001a1d517221 */ /* 0x004fc20000000000 */
[----:B------:R-:W-:Y:S01]  /*5c60*/  FSETP.GEU.AND P3, PT, R87, -126, PT ;  /* 0xc2fc00005700780b */ /* 0x000fe20003f6e000 */
[----:B------:R-:W-:-:S01]  /*5c70*/  FADD R124, R43, R66 ;  /* 0x000000422b7c7221 */ /* 0x000fc20000000000 */
[----:B------:R-:W-:Y:S01]  /*5c80*/  @!P6 FMUL R84, R84, 0.5 ;  /* 0x3f0000005454e820 */ /* 0x000fe20000400000 */
[----:B------:R-:W-:-:S01]  /*5c90*/  FADD R81, R76, R81 ;  /* 0x000000514c517221 */ /* 0x000fc20000000000 */
[----:B------:R-:W-:Y:S01]  /*5ca0*/  FADD R76, R20, R49 ;  /* 0x00000031144c7221 */ /* 0x000fe20000000000 */
[----:B------:R-:W-:Y:S01]  /*5cb0*/  PRMT R12, R83, 0x7604, R12 ;  /* 0x00007604530c7816 */ /* 0x000fe2000000000c */
[----:B------:R2:W-:Y:S01]  /*5cc0*/  MUFU.EX2 R13, R84 ;  /* 0x00000054000d7308 */ /* 0x0005e20000000800 */
[----:B-1----:R-:W-:-:S01]  /*5cd0*/  FADD R86, R38, R67 ;  /* 0x0000004326567221 */ /* 0x002fc20000000000 */
[----:B------:R-:W-:Y:S01]  /*5ce0*/  FADD R76, R76, R79 ;  /* 0x0000004f4c4c7221 */ /* 0x000fe20000000000 */
[----:B------:R-:W-:-:S01]  /*5cf0*/  FADD R79, R27, R50 ;  /* 0x000000321b4f7221 */ /* 0x000fc20000000000 */
[----:B------:R-:W-:Y:S01]  /*5d00*/  F2FP.SATFINITE.E4M3.F32.PACK_AB_MERGE_C R27, RZ, R27, RZ ;  /* 0x0000001bff1b723e */ /* 0x000fe200048070ff */
[----:B---3--:R-:W-:Y:S01]  /*5d10*/  @!P5 FMUL R70, R70, R70 ;  /* 0x000000464646d220 */ /* 0x008fe20000400000 */
[----:B------:R-:W-:Y:S01]  /*5d20*/  F2FP.SATFINITE.E4M3.F32.PACK_AB_MERGE_C R38, RZ, R38, RZ ;  /* 0x00000026ff26723e */ /* 0x000fe200048070ff */
[----:B------:R-:W-:Y:S01]  /*5d30*/  @!P3 FMUL R87, R87, 0.5 ;  /* 0x3f0000005757b820 */ /* 0x000fe20000400000 */
[----:B------:R-:W-:Y:S01]  /*5d40*/  LOP3.LUT R27, R27, 0xffff, RZ, 0xc0, !PT ;  /* 0x0000ffff1b1b7812 */ /* 0x000fe200078ec0ff */
[----:B--2---:R-:W-:-:S01]  /*5d50*/  FADD R84, R60, R59 ;  /* 0x0000003b3c547221 */ /* 0x004fc20000000000 */
[----:B------:R-:W-:Y:S01]  /*5d60*/  F2FP.SATFINITE.E4M3.F32.PACK_AB_MERGE_C R60, RZ, R60, RZ ;  /* 0x0000003cff3c723e */ /* 0x000fe200048070ff */
[----:B----4-:R-:W-:Y:S01]  /*5d70*/  @!P2 FMUL R74, R74, R74 ;  /* 0x0000004a4a4aa220 */ /* 0x010fe20000400000 */
[----:B------:R-:W-:Y:S01]  /*5d80*/  LOP3.LUT R18, R18, 0xffff, RZ, 0xc0, !PT ;  /* 0x0000ffff12127812 */ /* 0x000fe200078ec0ff */
[----:B------:R-:W-:-:S01]  /*5d90*/  FADD R126, R84, R121 ;  /* 0x00000079547e7221 */ /* 0x000fc20000000000 */
[----:B------:R-:W-:Y:S01]  /*5da0*/  FADD R121, R31, R58 ;  /* 0x0000003a1f797221 */ /* 0x000fe20000000000 */
[----:B------:R-:W-:Y:S01]  /*5db0*/  IMAD.U32 R15, R60, 0x10000, RZ ;  /* 0x000100003c0f7824 */ /* 0x000fe200078e00ff */
[----:B------:R-:W-:Y:S01]  /*5dc0*/  F2FP.SATFINITE.E4M3.F32.PACK_AB_MERGE_C R31, RZ, R31, RZ ;  /* 0x0000001fff1f723e */ /* 0x000fe200048070ff */
[----:B------:R-:W-:-:S02]  /*5dd0*/  IMAD.SHL.U32 R27, R27, 0x1000000, RZ ;  /* 0x010000001b1b7824 */ /* 0x000fc400078e00ff */
[----:B------:R-:W-:Y:S01]  /*5de0*/  FADD R84, R34, R63 ;  /* 0x0000003f22547221 */ /* 0x000fe20000000000 */
[----:B------:R-:W-:Y:S01]  /*5df0*/  IMAD.U32 R38, R38, 0x10000, RZ ;  /* 0x0001000026267824 */ /* 0x000fe200078e00ff */
[----:B------:R-:W-:Y:S01]  /*5e00*/  LOP3.LUT R12, R12, 0xff0000, R15, 0xf8, !PT ;  /* 0x00ff00000c0c7812 */ /* 0x000fe200078ef80f */
[----:B------:R1:W2:Y:S01]  /*5e10*/  MUFU.EX2 R72, R87 ;  /* 0x0000005700487308 */ /* 0x0002a20000000800 */
[----:B------:R-:W-:Y:S01]  /*5e20*/  LOP3.LUT R31, R31, 0xffff, RZ, 0xc0, !PT ;  /* 0x0000ffff1f1f7812 */ /* 0x000fe200078ec0ff */
[----:B------:R-:W-:Y:S01]  /*5e30*/  FADD R123, R84, R123 ;  /* 0x0000007b547b7221 */ /* 0x000fe20000000000 */
[----:B------:R-:W-:Y:S01]  /*5e40*/  PRMT R17, R18, 0x7604, R17 ;  /* 0x0000760412117816 */ /* 0x000fe20000000011 */
[----:B------:R-:W-:Y:S01]  /*5e50*/  FADD R84, R64, R69 ;  /* 0x0000004540547221 */ /* 0x000fe20000000000 */
[----:B------:R-:W-:Y:S01]  /*5e60*/  F2FP.SATFINITE.E4M3.F32.PACK_AB_MERGE_C R46, RZ, R46, RZ ;  /* 0x0000002eff2e723e */ /* 0x000fe200048070ff */
[----:B------:R-:W-:Y:S01]  /*5e70*/  FADD R121, R121, R124 ;  /* 0x0000007c79797221 */ /* 0x000fe20000000000 */
[----:B------:R-:W-:Y:S01]  /*5e80*/  F2FP.SATFINITE.E4M3.F32.PACK_AB_MERGE_C R39, RZ, R39, RZ ;  /* 0x00000027ff27723e */ /* 0x000fe200048070ff */
[----:B------:R-:W-:Y:S01]  /*5e90*/  FADD R125, R54, R71 ;  /* 0x00000047367d7221 */ /* 0x000fe20000000000 */
[----:B------:R-:W-:Y:S01]  /*5ea0*/  LOP3.LUT R22, R22, 0xffff, RZ, 0xc0, !PT ;  /* 0x0000ffff16167812 */ /* 0x000fe200078ec0ff */
[----:B-1----:R-:W-:Y:S01]  /*5eb0*/  FADD R87, R55, R74 ;  /* 0x0000004a37577221 */ /* 0x002fe20000000000 */
[----:B------:R-:W-:Y:S01]  /*5ec0*/  LOP3.LUT R27, R12, R27, RZ, 0xfc, !PT ;  /* 0x0000001b0c1b7212 */ /* 0x000fe200078efcff */
[----:B------:R-:W-:Y:S01]  /*5ed0*/  IMAD.SHL.U32 R12, R31, 0x1000000, RZ ;  /* 0x010000001f0c7824 */ /* 0x000fe200078e00ff */
[----:B------:R-:W-:Y:S01]  /*5ee0*/  LOP3.LUT R17, R17, 0xff0000, R38, 0xf8, !PT ;  /* 0x00ff000011117812 */ /* 0x000fe200078ef826 */
[----:B------:R-:W-:Y:S01]  /*5ef0*/  IMAD.U32 R46, R46, 0x10000, RZ ;  /* 0x000100002e2e7824 */ /* 0x000fe200078e00ff */
[----:B------:R-:W-:Y:S01]  /*5f00*/  LOP3.LUT R39, R39, 0xffff, RZ, 0xc0, !PT ;  /* 0x0000ffff27277812 */ /* 0x000fe200078ec0ff */
[----:B------:R-:W-:Y:S01]  /*5f10*/  FADD R124, R84, R87 ;  /* 0x00000057547c7221 */ /* 0x000fe20000000000 */
[----:B------:R-:W-:Y:S01]  /*5f20*/  F2FP.SATFINITE.E4M3.F32.PACK_AB_MERGE_C R29, RZ, R29, RZ ;  /* 0x0000001dff1d723e */ /* 0x000fe200048070ff */
[----:B------:R-:W-:Y:S01]  /*5f30*/  FADD R84, R35, R70 ;  /* 0x0000004623547221 */ /* 0x000fe20000000000 */
[----:B------:R-:W-:Y:S01]  /*5f40*/  F2FP.SATFINITE.E4M3.F32.PACK_AB_MERGE_C R32, RZ, R32, RZ ;  /* 0x00000020ff20723e */ /* 0x000fe200048070ff */
[----:B--2---:R-:W-:Y:S01]  /*5f50*/  @!P3 FMUL R72, R72, R72 ;  /* 0x000000484848b220 */ /* 0x004fe20000400000 */
[----:B------:R-:W-:Y:S01]  /*5f60*/  PRMT R21, R22, 0x7604, R21 ;  /* 0x0000760416157816 */ /* 0x000fe20000000015 */
[----:B------:R-:W-:Y:S01]  /*5f70*/  @!P6 FMUL R13, R13, R13 ;  /* 0x0000000d0d0de220 */ /* 0x000fe20000400000 */
[----:B------:R-:W-:Y:S01]  /*5f80*/  F2FP.SATFINITE.E4M3.F32.PACK_AB_MERGE_C R20, RZ, R20, RZ ;  /* 0x00000014ff14723e */ /* 0x000fe200048070ff */
[----:B------:R-:W-:Y:S01]  /*5f90*/  FADD R125, R86, R125 ;  /* 0x0000007d567d7221 */ /* 0x000fe20000000000 */
[----:B------:R-:W-:Y:S01]  /*5fa0*/  LOP3.LUT R16, R37, 0xffff, RZ, 0xc0, !PT ;  /* 0x0000ffff25107812 */ /* 0x000fe200078ec0ff */
[----:B------:R-:W-:Y:S01]  /*5fb0*/  FADD R122, R79, R122 ;  /* 0x0000007a4f7a7221 */ /* 0x000fe20000000000 */
[----:B------:R-:W-:Y:S01]  /*5fc0*/  F2FP.SATFINITE.E4M3.F32.PACK_AB_MERGE_C R55, RZ, R55, RZ ;  /* 0x00000037ff37723e */ /* 0x000fe200048070ff */
[----:B------:R-:W-:Y:S01]  /*5fd0*/  FADD R86, R42, R13 ;  /* 0x0000000d2a567221 */ /* 0x000fe20000000000 */
[----:B------:R-:W-:Y:S01]  /*5fe0*/  LOP3.LUT R17, R17, R12, RZ, 0xfc, !PT ;  /* 0x0000000c11117212 */ /* 0x000fe200078efcff */
[----:B------:R-:W-:Y:S01]  /*5ff0*/  IMAD.SHL.U32 R12, R39, 0x1000000, RZ ;  /* 0x01000000270c7824 */ /* 0x000fe200078e00ff */
[----:B------:R-:W-:Y:S01]  /*6000*/  LOP3.LUT R29, R29, 0xff, RZ, 0xc0, !PT ;  /* 0x000000ff1d1d7812 */ /* 0x000fe200078ec0ff */
[----:B------:R-:W-:Y:S01]  /*6010*/  FADD R79, R30, R51 ;  /* 0x000000331e4f7221 */ /* 0x000fe20000000000 */
[----:B------:R-:W-:Y:S01]  /*6020*/  LOP3.LUT R32, R32, 0xffff, RZ, 0xc0, !PT ;  /* 0x0000ffff20207812 */ /* 0x000fe200078ec0ff */
[----:B------:R-:W-:Y:S01]  /*6030*/  FADD R87, R47, R72 ;  /* 0x000000482f577221 */ /* 0x000fe20000000000 */
[----:B------:R-:W-:Y:S01]  /*6040*/  F2FP.SATFINITE.E4M3.F32.PACK_AB_MERGE_C R64, RZ, R64, RZ ;  /* 0x00000040ff40723e */ /* 0x000fe200048070ff */
[----:B------:R-:W-:Y:S01]  /*6050*/  FADD R79, R79, R86 ;  /* 0x000000564f4f7221 */ /* 0x000fe20000000000 */
[----:B------:R-:W-:Y:S01]  /*6060*/  F2FP.SATFINITE.E4M3.F32.PACK_AB_MERGE_C R35, RZ, R35, RZ ;  /* 0x00000023ff23723e */ /* 0x000fe200048070ff */
[----:B------:R-:W-:Y:S01]  /*6070*/  FADD R84, R84, R87 ;  /* 0x0000005754547221 */ /* 0x000fe20000000000 */
[----:B------:R-:W-:Y:S01]  /*6080*/  LOP3.LUT R21, R21, 0xff0000, R46, 0xf8, !PT ;  /* 0x00ff000015157812 */ /* 0x000fe200078ef82e */
[----:B------:R-:W-:Y:S01]  /*6090*/  IMAD.U32 R64, R64, 0x10000, RZ ;  /* 0x0001000040407824 */ /* 0x000fe200078e00ff */
[----:B------:R-:W-:Y:S01]  /*60a0*/  LOP3.LUT R20, R20, 0xffff, RZ, 0xc0, !PT ;  /* 0x0000ffff14147812 */ /* 0x000fe200078ec0ff */
[----:B------:R-:W-:Y:S01]  /*60b0*/  FADD R80, R80, R85 ;  /* 0x0000005550507221 */ /* 0x000fe20000000000 */
[----:B------:R-:W-:Y:S01]  /*60c0*/  PRMT R33, R16, 0x7604, R33 ;  /* 0x0000760410217816 */ /* 0x000fe20000000021 */
[----:B------:R-:W-:Y:S01]  /*60d0*/  IMAD.U32 R16, R55, 0x10000, RZ ;  /* 0x0001000037107824 */ /* 0x000fe200078e00ff */
[----:B------:R-:W-:Y:S01]  /*60e0*/  PRMT R29, R32, 0x7604, R29 ;  /* 0x00007604201d7816 */ /* 0x000fe2000000001d */
[----:B------:R-:W-:Y:S01]  /*60f0*/  FADD R81, R82, R81 ;  /* 0x0000005152517221 */ /* 0x000fe20000000000 */
[----:B------:R-:W-:Y:S01]  /*6100*/  F2FP.SATFINITE.E4M3.F32.PACK_AB_MERGE_C R49, RZ, R49, RZ ;  /* 0x00000031ff31723e */ /* 0x000fe200048070ff */
[----:B------:R-:W-:Y:S01]  /*6110*/  FADD R77, R77, R76 ;  /* 0x0000004c4d4d7221 */ /* 0x000fe20000000000 */
[----:B------:R-:W-:Y:S01]  /*6120*/  LOP3.LUT R35, R35, 0xffff, RZ, 0xc0, !PT ;  /* 0x0000ffff23237812 */ /* 0x000fe200078ec0ff */
[----:B------:R-:W-:Y:S01]  /*6130*/  FADD R125, R126, R125 ;  /* 0x0000007d7e7d7221 */ /* 0x000fe20000000000 */
[----:B------:R-:W-:Y:S01]  /*6140*/  LOP3.LUT R21, R21, R12, RZ, 0xfc, !PT ;  /* 0x0000000c15157212 */ /* 0x000fe200078efcff */
[----:B------:R-:W-:Y:S01]  /*6150*/  FMUL R12, R11, UR15 ;  /* 0x0000000f0b0c7c20 */ /* 0x000fe20008400000 */
[----:B------:R-:W-:Y:S01]  /*6160*/  PRMT R19, R20, 0x7604, R19 ;  /* 0x0000760414137816 */ /* 0x000fe20000000013 */
[----:B------:R-:W-:Y:S01]  /*6170*/  FADD R121, R122, R121 ;  /* 0x000000797a797221 */ /* 0x000fe20000000000 */
[----:B------:R-:W-:Y:S01]  /*6180*/  F2FP.SATFINITE.E4M3.F32.PACK_AB_MERGE_C R69, RZ, R69, RZ ;  /* 0x00000045ff45723e */ /* 0x000fe200048070ff */
[----:B------:R-:W-:Y:S01]  /*6190*/  FADD R124, R123, R124 ;  /* 0x0000007c7b7c7221 */ /* 0x000fe20000000000 */
[----:B------:R-:W-:Y:S01]  /*61a0*/  F2FP.SATFINITE.E4M3.F32.PACK_AB_MERGE_C R70, RZ, R70, RZ ;  /* 0x00000046ff46723e */ /* 0x000fe200048070ff */
[----:B------:R-:W-:Y:S01]  /*61b0*/  FADD R84, R79, R84 ;  /* 0x000000544f547221 */ /* 0x000fe20000000000 */
[----:B------:R-:W-:Y:S01]  /*61c0*/  LOP3.LUT R44, R44, 0xff, RZ, 0xc0, !PT ;  /* 0x000000ff2c2c7812 */ /* 0x000fe200078ec0ff */
[----:B------:R-:W-:Y:S01]  /*61d0*/  IMAD.U32 R69, R69, 0x10000, RZ ;  /* 0x0001000045457824 */ /* 0x000fe200078e00ff */
[----:B------:R-:W-:Y:S01]  /*61e0*/  LOP3.LUT R49, R49, 0xffff, RZ, 0xc0, !PT ;  /* 0x0000ffff31317812 */ /* 0x000fe200078ec0ff */
[----:B------:R-:W-:Y:S01]  /*61f0*/  FADD R78, R78, R81 ;  /* 0x000000514e4e7221 */ /* 0x000fe20000000000 */
[----:B------:R-:W-:Y:S01]  /*6200*/  LOP3.LUT R29, R29, 0xff0000, R16, 0xf8, !PT ;  /* 0x00ff00001d1d7812 */ /* 0x000fe200078ef810 */
[----:B------:R-:W-:Y:S01]  /*6210*/  IMAD.SHL.U32 R16, R35, 0x1000000, RZ ;  /* 0x0100000023107824 */ /* 0x000fe200078e00ff */
[----:B------:R-:W-:Y:S01]  /*6220*/  F2FP.SATFINITE.E4M3.F32.PACK_AB_MERGE_C R34, RZ, R34, RZ ;  /* 0x00000022ff22723e */ /* 0x000fe200048070ff */
[----:B------:R-:W-:Y:S01]  /*6230*/  FADD R77, R80, R77 ;  /* 0x0000004d504d7221 */ /* 0x000fe20000000000 */
[----:B------:R-:W-:Y:S01]  /*6240*/  LOP3.LUT R19, R19, 0xff0000, R64, 0xf8, !PT ;  /* 0x00ff000013137812 */ /* 0x000fe200078ef840 */
[----:B------:R-:W-:Y:S01]  /*6250*/  FADD R124, R125, R124 ;  /* 0x0000007c7d7c7221 */ /* 0x000fe20000000000 */
[----:B------:R-:W-:Y:S01]  /*6260*/  LOP3.LUT R70, R70, 0xffff, RZ, 0xc0, !PT ;  /* 0x0000ffff46467812 */ /* 0x000fe200078ec0ff */
[----:B------:R-:W-:Y:S01]  /*6270*/  IMAD.U32 R15, R34, 0x10000, RZ ;  /* 0x00010000220f7824 */ /* 0x000fe200078e00ff */
[----:B------:R-:W-:Y:S01]  /*6280*/  FSETP.GEU.AND P3, PT, R12, -126, PT ;  /* 0xc2fc00000c00780b */ /* 0x000fe20003f6e000 */
[----:B------:R-:W-:Y:S01]  /*6290*/  FADD R121, R121, R84 ;  /* 0x0000005479797221 */ /* 0x000fe20000000000 */
[----:B------:R-:W-:Y:S01]  /*62a0*/  PRMT R44, R49, 0x7604, R44 ;  /* 0x00007604312c7816 */ /* 0x000fe2000000002c */
[----:B------:R-:W-:Y:S01]  /*62b0*/  FADD R78, R78, R77 ;  /* 0x0000004d4e4e7221 */ /* 0x000fe20000000000 */
[----:B------:R-:W-:Y:S01]  /*62c0*/  FSETP.GEU.AND P2, PT, R120, -126, PT ;  /* 0xc2fc00007800780b */ /* 0x000fe20003f4e000 */
[----:B------:R-:W-:Y:S01]  /*62d0*/  FADD R121, R124, R121 ;  /* 0x000000797c797221 */ /* 0x000fe20000000000 */
[----:B------:R-:W-:-:S02]  /*62e0*/  F2FP.SATFINITE.E4M3.F32.PACK_AB_MERGE_C R26, RZ, R26, RZ ;  /* 0x0000001aff1a723e */ /* 0x000fc400048070ff */
[----:B------:R-:W-:Y:S02]  /*62f0*/  F2FP.SATFINITE.E4M3.F32.PACK_AB_MERGE_C R65, RZ, R65, RZ ;  /* 0x00000041ff41723e */ /* 0x000fe400048070ff */
[----:B------:R-:W-:Y:S01]  /*6300*/  LOP3.LUT R16, R19, R16, RZ, 0xfc, !PT ;  /* 0x0000001013107212 */ /* 0x000fe200078efcff */
[----:B------:R-:W-:Y:S01]  /*6310*/  IMAD.SHL.U32 R19, R70, 0x1000000, RZ ;  /* 0x0100000046137824 */ /* 0x000fe200078e00ff */
[----:B------:R-:W-:Y:S01]  /*6320*/  F2FP.SATFINITE.E4M3.F32.PACK_AB_MERGE_C R23, RZ, R23, RZ ;  /* 0x00000017ff17723e */ /* 0x000fe200048070ff */
[----:B------:R-:W-:Y:S01]  /*6330*/  @!P3 FMUL R12, R12, 0.5 ;  /* 0x3f0000000c0cb820 */ /* 0x000fe20000400000 */
[----:B------:R-:W-:Y:S02]  /*6340*/  F2FP.SATFINITE.E4M3.F32.PACK_AB_MERGE_C R24, RZ, R24, RZ ;  /* 0x00000018ff18723e */ /* 0x000fe400048070ff */
[----:B------:R-:W-:Y:S01]  /*6350*/  F2FP.SATFINITE.E4M3.F32.PACK_AB_MERGE_C R52, RZ, R52, RZ ;  /* 0x00000034ff34723e */ /* 0x000fe200048070ff */
[----:B------:R-:W-:Y:S01]  /*6360*/  @!P2 FMUL R120, R120, 0.5 ;  /* 0x3f0000007878a820 */ /* 0x000fe20000400000 */
[----:B------:R-:W-:Y:S01]  /*6370*/  F2FP.SATFINITE.E4M3.F32.PACK_AB_MERGE_C R57, RZ, R57, RZ ;  /* 0x00000039ff39723e */ /* 0x000fe200048070ff */
[----:B------:R-:W1:Y:S01]  /*6380*/  MUFU.EX2 R12, R12 ;  /* 0x0000000c000c7308 */ /* 0x000e620000000800 */
[----:B------:R-:W-:-:S02]  /*6390*/  LOP3.LUT R44, R44, 0xff0000, R69, 0xf8, !PT ;  /* 0x00ff00002c2c7812 */ /* 0x000fc400078ef845 */
[----:B------:R-:W-:Y:S02]  /*63a0*/  F2FP.SATFINITE.E4M3.F32.PACK_AB_MERGE_C R74, RZ, R74, RZ ;  /* 0x0000004aff4a723e */ /* 0x000fe400048070ff */
[----:B------:R-:W-:Y:S02]  /*63b0*/  F2FP.SATFINITE.E4M3.F32.PACK_AB_MERGE_C R68, RZ, R68, RZ ;  /* 0x00000044ff44723e */ /* 0x000fe400048070ff */
[----:B------:R-:W-:Y:S01]  /*63c0*/  F2FP.SATFINITE.E4M3.F32.PACK_AB_MERGE_C R75, RZ, R75, RZ ;  /* 0x0000004bff4b723e */ /* 0x000fe200048070ff */
[----:B------:R-:W2:Y:S01]  /*63d0*/  MUFU.EX2 R11, R120 ;  /* 0x00000078000b7308 */ /* 0x000ea20000000800 */
[----:B------:R-:W-:Y:S01]  /*63e0*/  F2FP.SATFINITE.E4M3.F32.PACK_AB_MERGE_C R42, RZ, R42, RZ ;  /* 0x0000002aff2a723e */ /* 0x000fe200048070ff */
[----:B------:R-:W-:Y:S01]  /*63f0*/  IMAD.U32 R68, R68, 0x10000, RZ ;  /* 0x0001000044447824 */ /* 0x000fe200078e00ff */
[----:B------:R-:W-:Y:S01]  /*6400*/  F2FP.SATFINITE.E4M3.F32.PACK_AB_MERGE_C R13, RZ, R13, RZ ;  /* 0x0000000dff0d723e */ /* 0x000fe200048070ff */
[----:B------:R-:W-:Y:S01]  /*6410*/  IMAD.U32 R75, R75, 0x10000, RZ ;  /* 0x000100004b4b7824 */ /* 0x000fe200078e00ff */
[----:B------:R-:W-:-:S02]  /*6420*/  LOP3.LUT R26, R26, 0xff, RZ, 0xc0, !PT ;  /* 0x000000ff1a1a7812 */ /* 0x000fc400078ec0ff */
[----:B------:R-:W-:Y:S02]  /*6430*/  LOP3.LUT R65, R65, 0xffff, RZ, 0xc0, !PT ;  /* 0x0000ffff41417812 */ /* 0x000fe400078ec0ff */
[----:B------:R-:W-:Y:S01]  /*6440*/  F2FP.SATFINITE.E4M3.F32.PACK_AB_MERGE_C R30, RZ, R30, RZ ;  /* 0x0000001eff1e723e */ /* 0x000fe200048070ff */
[----:B-1----:R-:W-:Y:S01]  /*6450*/  @!P3 FMUL R12, R12, R12 ;  /* 0x0000000c0c0cb220 */ /* 0x002fe20000400000 */
[----:B------:R-:W-:Y:S02]  /*6460*/  F2FP.SATFINITE.E4M3.F32.PACK_AB_MERGE_C R25, RZ, R25, RZ ;  /* 0x00000019ff19723e */ /* 0x000fe400048070ff */
[----:B------:R-:W-:Y:S01]  /*6470*/  LOP3.LUT R23, R23, 0xff, RZ, 0xc0, !PT ;  /* 0x000000ff17177812 */ /* 0x000fe200078ec0ff */
[----:B------:R-:W-:-:S01]  /*6480*/  FFMA R9, R12, R9, R121 ;  /* 0x000000090c097223 */ /* 0x000fc20000000079 */
[----:B------:R-:W-:Y:S01]  /*6490*/  LOP3.LUT R24, R24, 0xffff, RZ, 0xc0, !PT ;  /* 0x0000ffff18187812 */ /* 0x000fe200078ec0ff */
[-C--:B------:R-:W-:Y:S01]  /*64a0*/  FMUL R90, R90, R12.reuse ;  /* 0x0000000c5a5a7220 */ /* 0x080fe20000400000 */
[----:B------:R-:W-:Y:S01]  /*64b0*/  LOP3.LUT R52, R52, 0xff, RZ, 0xc0, !PT ;  /* 0x000000ff34347812 */ /* 0x000fe200078ec0ff */
[----:B--2---:R-:W-:Y:S01]  /*64c0*/  @!P2 FMUL R11, R11, R11 ;  /* 0x0000000b0b0ba220 */ /* 0x004fe20000400000 */
[----:B------:R-:W-:Y:S01]  /*64d0*/  LOP3.LUT R57, R57, 0xffff, RZ, 0xc0, !PT ;  /* 0x0000ffff39397812 */ /* 0x000fe200078ec0ff */
[----:B------:R-:W-:Y:S01]  /*64e0*/  FMUL R91, R91, R12 ;  /* 0x0000000c5b5b7220 */ /* 0x000fe20000400000 */
[----:B------:R-:W-:Y:S01]  /*64f0*/  F2FP.SATFINITE.E4M3.F32.PACK_AB_MERGE_C R59, RZ, R59, RZ ;  /* 0x0000003bff3b723e */ /* 0x000fe200048070ff */
[----:B------:R-:W-:-:S01]  /*6500*/  FFMA R6, R11, R6, R78 ;  /* 0x000000060b067223 */ /* 0x000fc2000000004e */
[----:B------:R-:W-:Y:S01]  /*6510*/  LOP3.LUT R14, R14, 0xff0000, R15, 0xf8, !PT ;  /* 0x00ff00000e0e7812 */ /* 0x000fe200078ef80f */
[----:B------:R-:W-:Y:S01]  /*6520*/  IMAD.U32 R15, R74, 0x10000, RZ ;  /* 0x000100004a0f7824 */ /* 0x000fe200078e00ff */
[----:B------:R-:W-:Y:S01]  /*6530*/  LOP3.LUT R44, R44, R19, RZ, 0xfc, !PT ;  /* 0x000000132c2c7212 */ /* 0x000fe200078efcff */
[----:B------:R-:W-:Y:S01]  /*6540*/  IMAD.U32 R18, R59, 0x10000, RZ ;  /* 0x000100003b127824 */ /* 0x000fe200078e00ff */
[----:B------:R-:W-:Y:S01]  /*6550*/  F2FP.SATFINITE.E4M3.F32.PACK_AB_MERGE_C R41, RZ, R41, RZ ;  /* 0x00000029ff29723e */ /* 0x000fe200048070ff */
[-C--:B------:R-:W-:Y:S01]  /*6560*/  FMUL R88, R88, R11.reuse ;  /* 0x0000000b58587220 */ /* 0x080fe20000400000 */
[----:B------:R-:W-:Y:S01]  /*6570*/  F2FP.SATFINITE.E4M3.F32.PACK_AB_MERGE_C R36, RZ, R36, RZ ;  /* 0x00000024ff24723e */ /* 0x000fe200048070ff */
[-C--:B------:R-:W-:Y:S01]  /*6580*/  FMUL R89, R89, R11.reuse ;  /* 0x0000000b59597220 */ /* 0x080fe20000400000 */
[----:B------:R-:W-:Y:S01]  /*6590*/  F2FP.SATFINITE.E4M3.F32.PACK_AB_MERGE_C R48, RZ, R48, RZ ;  /* 0x00000030ff30723e */ /* 0x000fe200048070ff */
[----:B------:R-:W-:Y:S01]  /*65a0*/  FMUL R92, R92, R11 ;  /* 0x0000000b5c5c7220 */ /* 0x000fe20000400000 */
[----:B------:R-:W-:Y:S01]  /*65b0*/  F2FP.SATFINITE.E4M3.F32.PACK_AB_MERGE_C R53, RZ, R53, RZ ;  /* 0x00000035ff35723e */ /* 0x000fe200048070ff */
[-C--:B------:R-:W-:Y:S01]  /*65c0*/  FMUL R93, R93, R11.reuse ;  /* 0x0000000b5d5d7220 */ /* 0x080fe20000400000 */
[----:B------:R-:W-:Y:S01]  /*65d0*/  F2FP.SATFINITE.E4M3.F32.PACK_AB_MERGE_C R56, RZ, R56, RZ ;  /* 0x00000038ff38723e */ /* 0x000fe200048070ff */
[-C--:B------:R-:W-:Y:S01]  /*65e0*/  FMUL R96, R96, R11.reuse ;  /* 0x0000000b60607220 */ /* 0x080fe20000400000 */
[----:B------:R-:W-:Y:S01]  /*65f0*/  F2FP.SATFINITE.E4M3.F32.PACK_AB_MERGE_C R54, RZ, R54, RZ ;  /* 0x00000036ff36723e */ /* 0x000fe200048070ff */
[-C--:B------:R-:W-:Y:S01]  /*6600*/  FMUL R97, R97, R11.reuse ;  /* 0x0000000b61617220 */ /* 0x080fe20000400000 */
[----:B------:R-:W-:Y:S01]  /*6610*/  LOP3.LUT R42, R42, 0xffff, RZ, 0xc0, !PT ;  /* 0x0000ffff2a2a7812 */ /* 0x000fe200078ec0ff */
[----:B------:R-:W-:Y:S01]  /*6620*/  FMUL R100, R100, R11 ;  /* 0x0000000b64647220 */ /* 0x000fe20000400000 */
[----:B------:R-:W-:Y:S01]  /*6630*/  F2FP.SATFINITE.E4M3.F32.PACK_AB_MERGE_C R43, RZ, R43, RZ ;  /* 0x0000002bff2b723e */ /* 0x000fe200048070ff */
[----:B------:R-:W-:Y:S01]  /*6640*/  IMAD.U32 R54, R54, 0x10000, RZ ;  /* 0x0001000036367824 */ /* 0x000fe200078e00ff */
[----:B------:R-:W-:Y:S01]  /*6650*/  F2FP.SATFINITE.E4M3.F32.PACK_AB_MERGE_C R47, RZ, R47, RZ ;  /* 0x0000002fff2f723e */ /* 0x000fe200048070ff */
[----:B------:R-:W-:Y:S01]  /*6660*/  IMAD.SHL.U32 R42, R42, 0x1000000, RZ ;  /* 0x010000002a2a7824 */ /* 0x000fe200078e00ff */
[----:B------:R-:W-:Y:S01]  /*6670*/  LOP3.LUT R19, R13, 0xffff, RZ, 0xc0, !PT ;  /* 0x0000ffff0d137812 */ /* 0x000fe200078ec0ff */
[----:B------:R-:W-:Y:S01]  /*6680*/  FMUL R101, R101, R11 ;  /* 0x0000000b65657220 */ /* 0x000fe20000400000 */
[----:B------:R-:W-:Y:S01]  /*6690*/  F2FP.SATFINITE.E4M3.F32.PACK_AB_MERGE_C R45, RZ, R45, RZ ;  /* 0x0000002dff2d723e */ /* 0x000fe200048070ff */
[-C--:B------:R-:W-:Y:S01]  /*66a0*/  FMUL R104, R104, R11.reuse ;  /* 0x0000000b68687220 */ /* 0x080fe20000400000 */
[----:B------:R-:W-:Y:S01]  /*66b0*/  PRMT R26, R65, 0x7604, R26 ;  /* 0x00007604411a7816 */ /* 0x000fe2000000001a */
[----:B------:R-:W-:Y:S01]  /*66c0*/  IMAD.SHL.U32 R19, R19, 0x1000000, RZ ;  /* 0x0100000013137824 */ /* 0x000fe200078e00ff */
[----:B------:R-:W-:Y:S01]  /*66d0*/  LOP3.LUT R30, R30, 0xffff, RZ, 0xc0, !PT ;  /* 0x0000ffff1e1e7812 */ /* 0x000fe200078ec0ff */
[-C--:B------:R-:W-:Y:S01]  /*66e0*/  FMUL R105, R105, R11.reuse ;  /* 0x0000000b69697220 */ /* 0x080fe20000400000 */
[----:B------:R-:W-:Y:S01]  /*66f0*/  LOP3.LUT R25, R25, 0xff, RZ, 0xc0, !PT ;  /* 0x000000ff19197812 */ /* 0x000fe200078ec0ff */
[-C--:B------:R-:W-:Y:S01]  /*6700*/  FMUL R108, R108, R11.reuse ;  /* 0x0000000b6c6c7220 */ /* 0x080fe20000400000 */
[----:B------:R-:W-:Y:S01]  /*6710*/  PRMT R23, R24, 0x7604, R23 ;  /* 0x0000760418177816 */ /* 0x000fe20000000017 */
[-C--:B------:R-:W-:Y:S01]  /*6720*/  FMUL R109, R109, R11.reuse ;  /* 0x0000000b6d6d7220 */ /* 0x080fe20000400000 */
[----:B------:R-:W-:Y:S01]  /*6730*/  PRMT R52, R57, 0x7604, R52 ;  /* 0x0000760439347816 */ /* 0x000fe20000000034 */
[----:B------:R-:W-:Y:S01]  /*6740*/  FMUL R112, R112, R11 ;  /* 0x0000000b70707220 */ /* 0x000fe20000400000 */
[----:B------:R-:W-:Y:S01]  /*6750*/  F2FP.SATFINITE.E4M3.F32.PACK_AB_MERGE_C R63, RZ, R63, RZ ;  /* 0x0000003fff3f723e */ /* 0x000fe200048070ff */
[----:B------:R-:W-:Y:S01]  /*6760*/  FMUL R113, R113, R11 ;  /* 0x0000000b71717220 */ /* 0x000fe20000400000 */
[----:B------:R-:W-:Y:S01]  /*6770*/  F2FP.SATFINITE.E4M3.F32.PACK_AB_MERGE_C R73, RZ, R73, RZ ;  /* 0x00000049ff49723e */ /* 0x000fe200048070ff */
[----:B------:R-:W-:Y:S01]  /*6780*/  FMUL R116, R116, R11 ;  /* 0x0000000b74747220 */ /* 0x000fe20000400000 */
[----:B------:R-:W-:Y:S01]  /*6790*/  F2FP.SATFINITE.E4M3.F32.PACK_AB_MERGE_C R71, RZ, R71, RZ ;  /* 0x00000047ff47723e */ /* 0x000fe200048070ff */
[----:B------:R-:W-:Y:S01]  /*67a0*/  IMAD.U32 R63, R63, 0x10000, RZ ;  /* 0x000100003f3f7824 */ /* 0x000fe200078e00ff */
[----:B------:R-:W-:Y:S01]  /*67b0*/  F2FP.SATFINITE.E4M3.F32.PACK_AB_MERGE_C R50, RZ, R50, RZ ;  /* 0x00000032ff32723e */ /* 0x000fe200048070ff */
[----:B------:R-:W-:Y:S01]  /*67c0*/  IMAD.U32 R73, R73, 0x10000, RZ ;  /* 0x0001000049497824 */ /* 0x000fe200078e00ff */
[----:B------:R-:W-:Y:S01]  /*67d0*/  F2FP.SATFINITE.E4M3.F32.PACK_AB_MERGE_C R51, RZ, R51, RZ ;  /* 0x00000033ff33723e */ /* 0x000fe200048070ff */
[----:B------:R-:W-:Y:S01]  /*67e0*/  IMAD.U32 R71, R71, 0x10000, RZ ;  /* 0x0001000047477824 */ /* 0x000fe200078e00ff */
[----:B------:R-:W-:Y:S01]  /*67f0*/  F2FP.SATFINITE.E4M3.F32.PACK_AB_MERGE_C R62, RZ, R62, RZ ;  /* 0x0000003eff3e723e */ /* 0x000fe200048070ff */
[----:B------:R-:W-:Y:S01]  /*6800*/  FMUL R117, R117, R11 ;  /* 0x0000000b75757220 */ /* 0x000fe20000400000 */
[----:B------:R-:W-:Y:S01]  /*6810*/  F2FP.SATFINITE.E4M3.F32.PACK_AB_MERGE_C R66, RZ, R66, RZ ;  /* 0x00000042ff42723e */ /* 0x000fe200048070ff */
[----:B------:R-:W-:Y:S01]  /*6820*/  FMUL R94, R94, R12 ;  /* 0x0000000c5e5e7220 */ /* 0x000fe20000400000 */
[----:B------:R-:W-:Y:S01]  /*6830*/  F2FP.SATFINITE.E4M3.F32.PACK_AB_MERGE_C R72, RZ, R72, RZ ;  /* 0x00000048ff48723e */ /* 0x000fe200048070ff */
[-C--:B------:R-:W-:Y:S01]  /*6840*/  FMUL R95, R95, R12.reuse ;  /* 0x0000000c5f5f7220 */ /* 0x080fe20000400000 */
[----:B------:R-:W-:Y:S01]  /*6850*/  F2FP.SATFINITE.E4M3.F32.PACK_AB_MERGE_C R67, RZ, R67, RZ ;  /* 0x00000043ff43723e */ /* 0x000fe200048070ff */
[----:B------:R-:W-:Y:S01]  /*6860*/  FMUL R98, R98, R12 ;  /* 0x0000000c62627220 */ /* 0x000fe20000400000 */
[----:B------:R-:W-:Y:S01]  /*6870*/  F2FP.SATFINITE.E4M3.F32.PACK_AB_MERGE_C R58, RZ, R58, RZ ;  /* 0x0000003aff3a723e */ /* 0x000fe200048070ff */
[-C--:B------:R-:W-:Y:S01]  /*6880*/  FMUL R99, R99, R12.reuse ;  /* 0x0000000c63637220 */ /* 0x080fe20000400000 */
[----:B------:R-:W-:Y:S01]  /*6890*/  LOP3.LUT R41, R41, 0xff, RZ, 0xc0, !PT ;  /* 0x000000ff29297812 */ /* 0x000fe200078ec0ff */
[----:B------:R-:W-:Y:S01]  /*68a0*/  IMAD.U32 R67, R67, 0x10000, RZ ;  /* 0x0001000043437824 */ /* 0x000fe200078e00ff */
[----:B------:R-:W-:Y:S01]  /*68b0*/  LOP3.LUT R36, R36, 0xffff, RZ, 0xc0, !PT ;  /* 0x0000ffff24247812 */ /* 0x000fe200078ec0ff */
[-C--:B------:R-:W-:Y:S01]  /*68c0*/  FMUL R102, R102, R12.reuse ;  /* 0x0000000c66667220 */ /* 0x080fe20000400000 */
        /* <DEDUP_REMOVED lines=12> */
[----:B------:R-:W-:Y:S01]  /*6990*/  LOP3.LUT R26, R26, 0xff0000, R15, 0xf8, !PT ;  /* 0x00ff00001a1a7812 */ /* 0x000fe200078ef80f */
[----:B------:R-:W-:Y:S01]  /*69a0*/  IMAD.SHL.U32 R15, R30, 0x1000000, RZ ;  /* 0x010000001e0f7824 */ /* 0x000fe200078e00ff */
[----:B------:R-:W-:Y:S01]  /*69b0*/  PRMT R25, R28, 0x7604, R25 ;  /* 0x000076041c197816 */ /* 0x000fe20000000019 */
[----:B------:R-:W-:Y:S01]  /*69c0*/  IMAD.SHL.U32 R20, R47, 0x1000000, RZ ;  /* 0x010000002f147824 */ /* 0x000fe200078e00ff */
[----:B------:R-:W-:Y:S01]  /*69d0*/  LOP3.LUT R23, R23, 0xff0000, R68, 0xf8, !PT ;  /* 0x00ff000017177812 */ /* 0x000fe200078ef844 */
[-C--:B------:R-:W-:Y:S01]  /*69e0*/  FMUL R115, R115, R12.reuse ;  /* 0x0000000c73737220 */ /* 0x080fe20000400000 */
[----:B------:R-:W-:Y:S01]  /*69f0*/  LOP3.LUT R52, R52, 0xff0000, R75, 0xf8, !PT ;  /* 0x00ff000034347812 */ /* 0x000fe200078ef84b */
[-C--:B------:R-:W-:Y:S01]  /*6a00*/  FMUL R118, R118, R12.reuse ;  /* 0x0000000c76767220 */ /* 0x080fe20000400000 */
[----:B------:R-:W-:Y:S01]  /*6a10*/  LOP3.LUT R50, R50, 0xffff, RZ, 0xc0, !PT ;  /* 0x0000ffff32327812 */ /* 0x000fe200078ec0ff */
[----:B------:R-:W-:Y:S01]  /*6a20*/  FMUL R119, R119, R12 ;  /* 0x0000000c77777220 */ /* 0x000fe20000400000 */
[----:B------:R-:W-:-:S02]  /*6a30*/  LOP3.LUT R51, R51, 0xffff, RZ, 0xc0, !PT ;  /* 0x0000ffff33337812 */ /* 0x000fc400078ec0ff */
[----:B------:R-:W-:Y:S01]  /*6a40*/  LOP3.LUT R62, R62, 0xffff, RZ, 0xc0, !PT ;  /* 0x0000ffff3e3e7812 */ /* 0x000fe200078ec0ff */
[----:B------:R-:W-:Y:S01]  /*6a50*/  IMAD.SHL.U32 R50, R50, 0x1000000, RZ ;  /* 0x0100000032327824 */ /* 0x000fe200078e00ff */
[----:B------:R-:W-:Y:S01]  /*6a60*/  LOP3.LUT R66, R66, 0xffff, RZ, 0xc0, !PT ;  /* 0x0000ffff42427812 */ /* 0x000fe200078ec0ff */
[----:B------:R-:W-:Y:S01]  /*6a70*/  IMAD.SHL.U32 R51, R51, 0x1000000, RZ ;  /* 0x0100000033337824 */ /* 0x000fe200078e00ff */
[----:B------:R-:W-:Y:S01]  /*6a80*/  LOP3.LUT R72, R72, 0xffff, RZ, 0xc0, !PT ;  /* 0x0000ffff48487812 */ /* 0x000fe200078ec0ff */
[----:B------:R-:W-:Y:S01]  /*6a90*/  IMAD.SHL.U32 R13, R62, 0x1000000, RZ ;  /* 0x010000003e0d7824 */ /* 0x000fe200078e00ff */
[----:B------:R-:W-:Y:S02]  /*6aa0*/  LOP3.LUT R58, R58, 0xffff, RZ, 0xc0, !PT ;  /* 0x0000ffff3a3a7812 */ /* 0x000fe400078ec0ff */
[----:B------:R-:W-:Y:S02]  /*6ab0*/  PRMT R36, R36, 0x7604, R41 ;  /* 0x0000760424247816 */ /* 0x000fe40000000029 */
[----:B------:R-:W-:-:S02]  /*6ac0*/  PRMT R48, R53, 0x7604, R48 ;  /* 0x0000760435307816 */ /* 0x000fc40000000030 */
[----:B------:R-:W-:Y:S02]  /*6ad0*/  PRMT R56, R61, 0x7604, R56 ;  /* 0x000076043d387816 */ /* 0x000fe40000000038 */
[----:B------:R-:W-:Y:S01]  /*6ae0*/  LOP3.LUT R33, R33, 0xff0000, R18, 0xf8, !PT ;  /* 0x00ff000021217812 */ /* 0x000fe200078ef812 */
[----:B------:R-:W-:Y:S01]  /*6af0*/  IMAD.SHL.U32 R18, R43, 0x1000000, RZ ;  /* 0x010000002b127824 */ /* 0x000fe200078e00ff */
[----:B------:R-:W-:Y:S02]  /*6b00*/  PRMT R40, R45, 0x7604, R40 ;  /* 0x000076042d287816 */ /* 0x000fe40000000028 */
[----:B------:R-:W-:Y:S02]  /*6b10*/  LOP3.LUT R25, R25, 0xff0000, R54, 0xf8, !PT ;  /* 0x00ff000019197812 */ /* 0x000fe400078ef836 */
[----:B------:R-:W-:Y:S01]  /*6b20*/  LOP3.LUT R42, R23, R42, RZ, 0xfc, !PT ;  /* 0x0000002a172a7212 */ /* 0x000fe200078efcff */
[----:B------:R-:W-:Y:S01]  /*6b30*/  IMAD.SHL.U32 R23, R72, 0x1000000, RZ ;  /* 0x0100000048177824 */ /* 0x000fe200078e00ff */
[----:B------:R-:W-:Y:S01]  /*6b40*/  LOP3.LUT R52, R52, R19, RZ, 0xfc, !PT ;  /* 0x0000001334347212 */ /* 0x000fe200078efcff */
[----:B------:R-:W-:Y:S01]  /*6b50*/  IMAD.SHL.U32 R19, R66, 0x1000000, RZ ;  /* 0x0100000042137824 */ /* 0x000fe200078e00ff */
[----:B------:R-:W-:Y:S01]  /*6b60*/  LOP3.LUT R14, R14, R15, RZ, 0xfc, !PT ;  /* 0x0000000f0e0e7212 */ /* 0x000fe200078efcff */
[----:B------:R-:W-:Y:S01]  /*6b70*/  IMAD.SHL.U32 R15, R58, 0x1000000, RZ ;  /* 0x010000003a0f7824 */ /* 0x000fe200078e00ff */
[----:B------:R-:W-:-:S02]  /*6b80*/  LOP3.LUT R36, R36, 0xff0000, R63, 0xf8, !PT ;  /* 0x00ff000024247812 */ /* 0x000fc400078ef83f */
[----:B------:R-:W-:Y:S02]  /*6b90*/  LOP3.LUT R48, R48, 0xff0000, R73, 0xf8, !PT ;  /* 0x00ff000030307812 */ /* 0x000fe400078ef849 */
[----:B------:R-:W-:Y:S02]  /*6ba0*/  LOP3.LUT R56, R56, 0xff0000, R71, 0xf8, !PT ;  /* 0x00ff000038387812 */ /* 0x000fe400078ef847 */
[----:B------:R-:W-:Y:S02]  /*6bb0*/  LOP3.LUT R40, R40, 0xff0000, R67, 0xf8, !PT ;  /* 0x00ff000028287812 */ /* 0x000fe400078ef843 */
[----:B------:R-:W-:Y:S02]  /*6bc0*/  LOP3.LUT R18, R25, R18, RZ, 0xfc, !PT ;  /* 0x0000001219127212 */ /* 0x000fe400078efcff */
[----:B------:R-:W-:Y:S02]  /*6bd0*/  LOP3.LUT R29, R29, R20, RZ, 0xfc, !PT ;  /* 0x000000141d1d7212 */ /* 0x000fe400078efcff */
[----:B------:R-:W-:-:S02]  /*6be0*/  LOP3.LUT R33, R33, R50, RZ, 0xfc, !PT ;  /* 0x0000003221217212 */ /* 0x000fc400078efcff */
[----:B------:R-:W-:Y:S02]  /*6bf0*/  LOP3.LUT R36, R36, R51, RZ, 0xfc, !PT ;  /* 0x0000003324247212 */ /* 0x000fe400078efcff */
[----:B------:R-:W-:Y:S02]  /*6c00*/  LOP3.LUT R13, R48, R13, RZ, 0xfc, !PT ;  /* 0x0000000d300d7212 */ /* 0x000fe400078efcff */
[----:B------:R-:W-:Y:S02]  /*6c10*/  LOP3.LUT R19, R56, R19, RZ, 0xfc, !PT ;  /* 0x0000001338137212 */ /* 0x000fe400078efcff */
[----:B------:R-:W-:Y:S02]  /*6c20*/  LOP3.LUT R26, R26, R23, RZ, 0xfc, !PT ;  /* 0x000000171a1a7212 */ /* 0x000fe400078efcff */
[----:B------:R-:W-:Y:S02]  /*6c30*/  SEL R20, R14, R27, P4 ;  /* 0x0000001b0e147207 */ /* 0x000fe40002000000 */
[----:B------:R-:W-:-:S02]  /*6c40*/  LOP3.LUT R15, R40, R15, RZ, 0xfc, !PT ;  /* 0x0000000f280f7212 */ /* 0x000fc400078efcff */
[----:B------:R-:W-:Y:S02]  /*6c50*/  SEL R27, R27, R14, P4 ;  /* 0x0000000e1b1b7207 */ /* 0x000fe40002000000 */
[----:B------:R-:W-:Y:S01]  /*6c60*/  SEL R14, R16, R17, P4 ;  /* 0x00000011100e7207 */ /* 0x000fe20002000000 */
[----:B------:R1:W2:Y:S01]  /*6c70*/  SHFL.IDX PT, R20, R20, R5, 0x1c1f ;  /* 0x001c1f0514147589 */ /* 0x0002a200000e0000 */
[----:B------:R-:W-:Y:S02]  /*6c80*/  SEL R22, R29, R18, P4 ;  /* 0x000000121d167207 */ /* 0x000fe40002000000 */
[----:B------:R-:W-:Y:S01]  /*6c90*/  SEL R17, R17, R16, P4 ;  /* 0x0000001011117207 */ /* 0x000fe20002000000 */
[----:B------:R1:W3:Y:S01]  /*6ca0*/  SHFL.IDX PT, R27, R27, R0, 0x1c1f ;  /* 0x001c1f001b1b7589 */ /* 0x0002e200000e0000 */
[----:B------:R-:W-:Y:S02]  /*6cb0*/  SEL R29, R18, R29, P4 ;  /* 0x0000001d121d7207 */ /* 0x000fe40002000000 */
[----:B------:R-:W-:Y:S01]  /*6cc0*/  SEL R16, R42, R21, P4 ;  /* 0x000000152a107207 */ /* 0x000fe20002000000 */
[----:B------:R1:W4:Y:S01]  /*6cd0*/  SHFL.IDX PT, R14, R14, R5, 0x1c1f ;  /* 0x001c1f050e0e7589 */ /* 0x00032200000e0000 */
[----:B------:R-:W-:-:S02]  /*6ce0*/  SEL R18, R36, R33, P4 ;  /* 0x0000002124127207 */ /* 0x000fc40002000000 */
[----:B------:R-:W-:Y:S01]  /*6cf0*/  SEL R28, R52, R13, P4 ;  /* 0x0000000d341c7207 */ /* 0x000fe20002000000 */
[----:B------:R1:W1:Y:S01]  /*6d00*/  SHFL.IDX PT, R17, R17, R0, 0x1c1f ;  /* 0x001c1f0011117589 */ /* 0x00026200000e0000 */
[----:B------:R-:W-:Y:S02]  /*6d10*/  SEL R30, R26, R19, P4 ;  /* 0x000000131a1e7207 */ /* 0x000fe40002000000 */
[----:B------:R-:W-:Y:S01]  /*6d20*/  SEL R21, R21, R42, P4 ;  /* 0x0000002a15157207 */ /* 0x000fe20002000000 */
[----:B------:R1:W1:Y:S01]  /*6d30*/  SHFL.IDX PT, R16, R16, R5, 0x1c1f ;  /* 0x001c1f0510107589 */ /* 0x00026200000e0000 */
[----:B------:R-:W-:Y:S02]  /*6d40*/  SEL R33, R33, R36, P4 ;  /* 0x0000002421217207 */ /* 0x000fe40002000000 */
[----:B------:R-:W-:Y:S01]  /*6d50*/  SEL R24, R44, R15, P4 ;  /* 0x0000000f2c187207 */ /* 0x000fe20002000000 */
[----:B------:R1:W1:Y:S01]  /*6d60*/  SHFL.IDX PT, R22, R22, R5, 0x1c1f ;  /* 0x001c1f0516167589 */ /* 0x00026200000e0000 */
[----:B------:R-:W-:-:S02]  /*6d70*/  SEL R13, R13, R52, P4 ;  /* 0x000000340d0d7207 */ /* 0x000fc40002000000 */
[----:B------:R-:W-:Y:S01]  /*6d80*/  SEL R19, R19, R26, P4 ;  /* 0x0000001a13137207 */ /* 0x000fe20002000000 */
[----:B------:R1:W1:Y:S01]  /*6d90*/  SHFL.IDX PT, R21, R21, R0, 0x1c1f ;  /* 0x001c1f0015157589 */ /* 0x00026200000e0000 */
[----:B------:R-:W-:Y:S02]  /*6da0*/  SEL R15, R15, R44, P4 ;  /* 0x0000002c0f0f7207 */ /* 0x000fe40002000000 */
[----:B------:R-:W-:Y:S01]  /*6db0*/  SHF.L.U32 R23, R10, 0x1f, RZ ;  /* 0x0000001f0a177819 */ /* 0x000fe200000006ff */
[----:B------:R1:W1:Y:S03]  /*6dc0*/  SHFL.IDX PT, R29, R29, R0, 0x1c1f ;  /* 0x001c1f001d1d7589 */ /* 0x00026600000e0000 */
[----:B------:R1:W1:Y:S01]  /*6dd0*/  SYNCS.PHASECHK.TRANS64.TRYWAIT P2, [UR6+0xc000], R23 ;  /* 0x00c00017ff0075a7 */ /* 0x0002620008040146 */
        /* <DEDUP_REMOVED lines=8> */
[----:B--234-:R-:W-:Y:S05]  /*6e60*/  @!P0 BRA `(.L_x_27) ;  /* 0x0000000000048947 */ /* 0x01cfea0003800000 */
[----:B------:R-:W-:Y:S01]  /*6e70*/  BPT.TRAP 0x1 ;  /* 0x000000040000795c */ /* 0x000fe20000300000 */
.L_x_27:
[----:B-1----:R-:W-:Y:S05]  /*6e80*/  @P2 BRA `(.L_x_28) ;  /* 0x0000000000082947 */ /* 0x002fea0003800000 */
[----:B------:R-:W1:Y:S02]  /*6e90*/  SYNCS.PHASECHK.TRANS64.TRYWAIT P2, [UR6+0xc000], R23 ;  /* 0x00c00017ff0075a7 */ /* 0x000e640008040146 */
[----:B-1----:R-:W-:Y:S05]  /*6ea0*/  @!P2 BRA `(.L_x_29) ;  /* 0x000000280074a947 */ /* 0x002fea0003800000 */
.L_x_28:
[CCC-:B------:R-:W-:Y:S01]  /*6eb0*/  PRMT R24, R20.reuse, R7.reuse, R27.reuse ;  /* 0x0000000714187216 */ /* 0x1c0fe2000000001b */
[----:B------:R-:W-:Y:S01]  /*6ec0*/  ULEA UR6, UR13, UR12, 0x9 ;  /* 0x0000000c0d067291 */ /* 0x000fe2000f8e483f */
[-C--:B------:R-:W-:Y:S01]  /*6ed0*/  PRMT R25, R20, R8.reuse, R27 ;  /* 0x0000000814197216 */ /* 0x080fe2000000001b */
[----:B------:R-:W-:Y:S01]  /*6ee0*/  UMOV UR7, 0x40000040 ;  /* 0x4000004000077882 */ /* 0x000fe20000000000 */
[C-C-:B------:R-:W-:Y:S01]  /*6ef0*/  PRMT R26, R14.reuse, R7, R17.reuse ;  /* 0x000000070e1a7216 */ /* 0x140fe20000000011 */
[----:B------:R-:W-:Y:S01]  /*6f00*/  UIADD3 UR10, UR6, 0x2, URZ ;  /* 0x00000002060a7890 */ /* 0x000fe2000fffe03f */
[----:B------:R-:W-:Y:S01]  /*6f10*/  PRMT R27, R14, R8, R17 ;  /* 0x000000080e1b7216 */ /* 0x000fe20000000011 */
[----:B------:R-:W-:-:S03]  /*6f20*/  UMOV UR11, 0x40000040 ;  /* 0x40000040000b7882 */ /* 0x000fc60000000000 */
[----:B------:R-:W-:-:S06]  /*6f30*/  WARPGROUP.ARRIVE ;  /* 0x00000000000079c5 */ /* 0x000fcc0000000000 */
[----:B------:R-:W-:Y:S01]  /*6f40*/  QGMMA.64x64x32.F32.E4M3.E4M3 R88, R24, gdesc[UR4], R88, gsb0 ;  /* 0x00e0000418587df3 */ /* 0x000fe20008000858 */
[----:B------:R-:W-:Y:S02]  /*6f50*/  UMOV UR7, 0x40000040 ;  /* 0x4000004000077882 */ /* 0x000fe40000000000 */
        /* <DEDUP_REMOVED lines=9> */
[----:B------:R-:W-:Y:S01]  /*6ff0*/  UIADD3 UR6, UR6, 0x6, URZ ;  /* 0x0000000606067890 */ /* 0x000fe2000fffe03f */
[----:B------:R-:W-:Y:S02]  /*7000*/  WARPGROUP.DEPBAR.LE gsb0, 0x0 ;  /* 0x00008000000079c5 */ /* 0x000fe40000010000 */
[CCC-:B------:R-:W-:Y:S02]  /*7010*/  PRMT R24, R18.reuse, R7.reuse, R33.reuse ;  /* 0x0000000712187216 */ /* 0x1c0fe40000000021 */
[----:B------:R-:W-:Y:S02]  /*7020*/  PRMT R25, R18, R8, R33 ;  /* 0x0000000812197216 */ /* 0x000fe40000000021 */
[----:B------:R-:W-:-:S02]  /*7030*/  PRMT R26, R31, R7, R32 ;  /* 0x000000071f1a7216 */ /* 0x000fc40000000020 */
[----:B------:R-:W-:-:S04]  /*7040*/  PRMT R27, R31, R8, R32 ;  /* 0x000000081f1b7216 */ /* 0x000fc80000000020 */
[----:B------:R-:W-:-:S06]  /*7050*/  WARPGROUP.ARRIVE ;  /* 0x00000000000079c5 */ /* 0x000fcc0000000000 */
[----:B------:R-:W-:Y:S03]  /*7060*/  QGMMA.64x64x32.F32.E4M3.E4M3 R88, R24, gdesc[UR8], R88, gsb0 ;  /* 0x00e0000818587df3 */ /* 0x000fe60008000858 */
        /* <DEDUP_REMOVED lines=10> */
.L_x_30:
[----:B------:R-:W-:-:S04]  /*7110*/  ULEA UR6, UR14, UR37, 0x3 ;  /* 0x000000250e067291 */ /* 0x000fc8000f8e183f */
[----:B------:R-:W-:-:S04]  /*7120*/  UIADD3 UR6, UR6, 0xc028, URZ ;  /* 0x0000c02806067890 */ /* 0x000fc8000fffe03f */
[----:B------:R-:W-:-:S09]  /*7130*/  UPRMT UR6, URZ, 0x654, UR6 ;  /* 0x000006543f067896 */ /* 0x000fd20008000006 */
[----:B------:R-:W-:Y:S01]  /*7140*/  SYNCS.ARRIVE.TRANS64.RED.A1T0 RZ, [UR6], RZ ;  /* 0x000000ffffff79a7 */ /* 0x000fe20008100406 */
[----:B------:R-:W-:Y:S05]  /*7150*/  @P1 BRA `(.L_x_31) ;  /* 0x0000000000041947 */ /* 0x000fea0003800000 */
[----:B------:R-:W-:Y:S01]  /*7160*/  BPT.TRAP 0x1 ;  /* 0x000000040000795c */ /* 0x000fe20000300000 */
.L_x_31:
[----:B------:R-:W-:-:S04]  /*7170*/  UIADD3 UR14, UR14, 0x1, URZ ;  /* 0x000000010e0e7890 */ /* 0x000fc8000fffe03f */
[----:B------:R-:W-:-:S04]  /*7180*/  UISETP.NE.AND UP0, UPT, UR14, 0x5, UPT ;  /* 0x000000050e00788c */ /* 0x000fc8000bf05270 */
[----:B------:R-:W-:Y:S01]  /*7190*/  USEL UR14, UR14, URZ, UP0 ;  /* 0x0000003f0e0e7287 */ /* 0x000fe20008000000 */
[----:B------:R-:W-:Y:S11]  /*71a0*/  @!P0 BRA `(.L_x_32) ;  /* 0x0000000000048947 */ /* 0x000ff60003800000 */
[----:B------:R-:W-:Y:S01]  /*71b0*/  BPT.TRAP 0x1 ;  /* 0x000000040000795c */ /* 0x000fe20000300000 */
.L_x_32:
[----:B------:R-:W-:-:S04]  /*71c0*/  ULEA UR6, UR14, UR37, 0x3 ;  /* 0x000000250e067291 */ /* 0x000fc8000f8e183f */
[----:B------:R-:W-:-:S04]  /*71d0*/  UIADD3 UR6, UR6, 0xc028, URZ ;  /* 0x0000c02806067890 */ /* 0x000fc8000fffe03f */
[----:B------:R-:W-:-:S09]  /*71e0*/  UPRMT UR6, URZ, 0x654, UR6 ;  /* 0x000006543f067896 */ /* 0x000fd20008000006 */
[----:B------:R-:W-:Y:S01]  /*71f0*/  SYNCS.ARRIVE.TRANS64.RED.A1T0 RZ, [UR6], RZ ;  /* 0x000000ffffff79a7 */ /* 0x000fe20008100406 */
[----:B------:R-:W-:Y:S05]  /*7200*/  @P1 BRA `(.L_x_33) ;  /* 0x0000000000041947 */ /* 0x000fea0003800000 */
[----:B------:R-:W-:Y:S01]  /*7210*/  BPT.TRAP 0x1 ;  /* 0x000000040000795c */ /* 0x000fe20000300000 */
.L_x_33:
[----:B------:R-:W-:Y:S01]  /*7220*/  UIADD3 UR13, UR13, 0x1, URZ ;  /* 0x000000010d0d7890 */ /* 0x000fe2000fffe03f */
[C---:B------:R-:W-:Y:S01]  /*7230*/  ISETP.GT.AND P2, PT, R2.reuse, 0x2, PT ;  /* 0x000000020200780c */ /* 0x040fe20003f44270 */
[----:B------:R-:W-:Y:S01]  /*7240*/  UIADD3 UR14, UR14, 0x1, URZ ;  /* 0x000000010e0e7890 */ /* 0x000fe2000fffe03f */
[----:B------:R-:W-:Y:S01]  /*7250*/  VIADD R2, R2, 0xffffffff ;  /* 0xffffffff02027836 */ /* 0x000fe20000000000 */
[----:B------:R-:W-:Y:S01]  /*7260*/  UISETP.NE.AND UP1, UPT, UR13, 0x5, UPT ;  /* 0x000000050d00788c */ /* 0x000fe2000bf25270 */
[----:B------:R-:W-:Y:S01]  /*7270*/  IMAD.MOV.U32 R13, RZ, RZ, R3 ;  /* 0x000000ffff0d7224 */ /* 0x000fe200078e0003 */
[----:B------:R-:W-:Y:S01]  /*7280*/  UISETP.NE.AND UP0, UPT, UR14, 0x5, UPT ;  /* 0x000000050e00788c */ /* 0x000fe2000bf05270 */
[----:B------:R-:W-:Y:S01]  /*7290*/  IMAD.MOV.U32 R11, RZ, RZ, R4 ;  /* 0x000000ffff0b7224 */ /* 0x000fe200078e0004 */
[----:B------:R-:W-:Y:S02]  /*72a0*/  USEL UR6, URZ, 0x1, UP1 ;  /* 0x000000013f067887 */ /* 0x000fe40008800000 */
[----:B------:R-:W-:-:S02]  /*72b0*/  USEL UR14, UR14, URZ, UP0 ;  /* 0x0000003f0e0e7287 */ /* 0x000fc40008000000 */
[----:B------:R-:W-:Y:S02]  /*72c0*/  USEL UR13, UR13, URZ, UP1 ;  /* 0x0000003f0d0d7287 */ /* 0x000fe40008800000 */
[----:B------:R-:W-:Y:S01]  /*72d0*/  LOP3.LUT R10, R10, UR6, RZ, 0x3c, !PT ;  /* 0x000000060a0a7c12 */ /* 0x000fe2000f8e3cff */
[----:B------:R-:W-:Y:S09]  /*72e0*/  @P2 BRA `(.L_x_34) ;  /* 0xffffffcc000c2947 */ /* 0x000ff2000383ffff */
.L_x_23:
[----:B------:R-:W2:Y:S01]  /*72f0*/  SHFL.BFLY PT, R5, R6, 0x1, 0x1f ;  /* 0x0c201f0006057f89 */ /* 0x000ea200000e0000 */
[----:B------:R-:W-:Y:S01]  /*7300*/  BSSY B0, `(.L_x_35) ;  /* 0x0000023000007945 */ /* 0x000fe20003800000 */
[----:B------:R-:W-:Y:S02]  /*7310*/  IMAD.MOV.U32 R11, RZ, RZ, 0x7f800000 ;  /* 0x7f800000ff0b7424 */ /* 0x000fe400078e00ff */
[----:B------:R-:W3:Y:S01]  /*7320*/  SHFL.BFLY PT, R0, R9, 0x1, 0x1f ;  /* 0x0c201f0009007f89 */ /* 0x000ee200000e0000 */
[----:B------:R-:W-:Y:S02]  /*7330*/  IMAD.MOV.U32 R10, RZ, RZ, 0x3f800000 ;  /* 0x3f800000ff0a7424 */ /* 0x000fe400078e00ff */
[----:B------:R-:W-:Y:S02]  /*7340*/  IMAD.MOV.U32 R13, RZ, RZ, 0x7f800000 ;  /* 0x7f800000ff0d7424 */ /* 0x000fe400078e00ff */
[----:B--2---:R-:W-:Y:S01]  /*7350*/  FADD R5, R5, R6 ;  /* 0x0000000605057221 */ /* 0x004fe20000000000 */
[----:B---3--:R-:W-:-:S04]  /*7360*/  FADD R14, R0, R9 ;  /* 0x00000009000e7221 */ /* 0x008fc80000000000 */
[----:B------:R-:W2:Y:S01]  /*7370*/  SHFL.BFLY PT, R2, R5, 0x2, 0x1f ;  /* 0x0c401f0005027f89 */ /* 0x000ea200000e0000 */
[----:B------:R-:W-:-:S03]  /*7380*/  IMAD.MOV.U32 R0, RZ, RZ, 0x3f800000 ;  /* 0x3f800000ff007424 */ /* 0x000fc600078e00ff */
[----:B------:R-:W3:Y:S01]  /*7390*/  SHFL.BFLY PT, R15, R14, 0x2, 0x1f ;  /* 0x0c401f000e0f7f89 */ /* 0x000ee200000e0000 */
[C---:B--2---:R-:W-:Y:S01]  /*73a0*/  FSETP.NE.AND P0, PT, R5.reuse, -R2, PT ;  /* 0x800000020500720b */ /* 0x044fe20003f05000 */
[----:B------:R-:W-:Y:S01]  /*73b0*/  FADD R2, R5, R2 ;  /* 0x0000000205027221 */ /* 0x000fe20000000000 */
[----:B---3--:R-:W-:-:S11]  /*73c0*/  FADD R8, R14, R15 ;  /* 0x0000000f0e087221 */ /* 0x008fd60000000000 */
[----:B------:R-:W-:Y:S05]  /*73d0*/  @!P0 BRA `(.L_x_36) ;  /* 0x0000000000548947 */ /* 0x000fea0003800000 */
[----:B------:R-:W-:Y:S01]  /*73e0*/  VIADD R0, R2, 0x1800000 ;  /* 0x0180000002007836 */ /* 0x000fe20000000000 */
[----:B------:R-:W-:Y:S04]  /*73f0*/  BSSY B1, `(.L_x_37) ;  /* 0x000000c000017945 */ /* 0x000fe80003800000 */
[----:B------:R-:W-:-:S04]  /*7400*/  LOP3.LUT R0, R0, 0x7f800000, RZ, 0xc0, !PT ;  /* 0x7f80000000007812 */ /* 0x000fc800078ec0ff */
[----:B------:R-:W-:-:S13]  /*7410*/  ISETP.GT.U32.AND P0, PT, R0, 0x1ffffff, PT ;  /* 0x01ffffff0000780c */ /* 0x000fda0003f04070 */
[----:B------:R-:W-:Y:S05]  /*7420*/  @P0 BRA `(.L_x_38) ;  /* 0x0000000000100947 */ /* 0x000fea0003800000 */
[----:B------:R-:W-:-:S07]  /*7430*/  MOV R9, 0x7450 ;  /* 0x0000745000097802 */ /* 0x000fce0000000f00 */
[----:B-1----:R-:W-:Y:S05]  /*7440*/  CALL.REL.NOINC `($__internal_0_$__cuda_sm20_rcp_rn_f32_slowpath) ;  /* 0x0000002400b47944 */ /* 0x002fea0003c00000 */
[----:B------:R-:W-:Y:S01]  /*7450*/  IMAD.MOV.U32 R0, RZ, RZ, R5 ;  /* 0x000000ffff007224 */ /* 0x000fe200078e0005 */
[----:B------:R-:W-:Y:S06]  /*7460*/  BRA `(.L_x_39) ;  /* 0x0000000000107947 */ /* 0x000fec0003800000 */
.L_x_38:
[----:B------:R-:W2:Y:S02]  /*7470*/  MUFU.RCP R5, R2 ;  /* 0x0000000200057308 */ /* 0x000ea40000001000 */
[----:B--2---:R-:W-:-:S04]  /*7480*/  FFMA R0, R2, R5, -1 ;  /* 0xbf80000002007423 */ /* 0x004fc80000000005 */
[----:B------:R-:W-:-:S04]  /*7490*/  FADD.FTZ R0, -R0, -RZ ;  /* 0x800000ff00007221 */ /* 0x000fc80000010100 */
[----:B------:R-:W-:-:S07]  /*74a0*/  FFMA R0, R5, R0, R5 ;  /* 0x0000000005007223 */ /* 0x000fce0000000005 */
.L_x_39:
[----:B------:R-:W-:Y:S05]  /*74b0*/  BSYNC B1 ;  /* 0x0000000000017941 */ /* 0x000fea0003800000 */
.L_x_37:
[----:B------:R-:W-:Y:S01]  /*74c0*/  FSETP.GEU.AND P0, PT, |R2|, 1.175494350822287508e-38, PT ;  /* 0x008000000200780b */ /* 0x000fe20003f0e200 */
[----:B------:R-:W-:-:S12]  /*74d0*/  ULDC UR4, c[0x0][0x600] ;  /* 0x0001800000047ab9 */ /* 0x000fd80000000800 */
[----:B------:R-:W-:-:S04]  /*74e0*/  @!P0 FMUL R2, R2, 16777216 ;  /* 0x4b80000002028820 */ /* 0x000fc80000400000 */
[----:B------:R-:W2:Y:S02]  /*74f0*/  MUFU.LG2 R5, R2 ;  /* 0x0000000200057308 */ /* 0x000ea40000000c00 */
[----:B--2---:R-:W-:-:S04]  /*7500*/  @!P0 FADD R5, R5, -24 ;  /* 0xc1c0000005058421 */ /* 0x004fc80000000000 */
[----:B------:R-:W-:-:S04]  /*7510*/  FMUL R6, R5, 0.69314718246459960938 ;  /* 0x3f31721805067820 */ /* 0x000fc80000400000 */
[----:B------:R-:W-:-:S07]  /*7520*/  FFMA R13, R3, UR4, R6 ;  /* 0x00000004030d7c23 */ /* 0x000fce0008000006 */
.L_x_36:
[----:B------:R-:W-:Y:S05]  /*7530*/  BSYNC B0 ;  /* 0x0000000000007941 */ /* 0x000fea0003800000 */
.L_x_35:
[----:B------:R-:W-:Y:S01]  /*7540*/  FSETP.NE.AND P0, PT, R14, -R15, PT ;  /* 0x8000000f0e00720b */ /* 0x000fe20003f05000 */
[----:B------:R-:W-:Y:S01]  /*7550*/  ULDC UR4, c[0x0][0x608] ;  /* 0x0001820000047ab9 */ /* 0x000fe20000000800 */
[----:B------:R-:W-:Y:S01]  /*7560*/  BSSY B0, `(.L_x_40) ;  /* 0x0000029000007945 */ /* 0x000fe20003800000 */
[----:B------:R-:W-:-:S04]  /*7570*/  FMUL R0, R0, UR4 ;  /* 0x0000000400007c20 */ /* 0x000fc80008400000 */
[-C--:B------:R-:W-:Y:S01]  /*7580*/  FMUL R88, R88, R0.reuse ;  /* 0x0000000058587220 */ /* 0x080fe20000400000 */
        /* <DEDUP_REMOVED lines=14> */
[----:B------:R-:W-:Y:S01]  /*7670*/  FMUL R36, R117, R0 ;  /* 0x0000000075247220 */ /* 0x000fe20000400000 */
[----:B------:R-:W-:Y:S06]  /*7680*/  @!P0 BRA `(.L_x_41) ;  /* 0x0000000000588947 */ /* 0x000fec0003800000 */
[----:B------:R-:W-:Y:S01]  /*7690*/  VIADD R0, R8, 0x1800000 ;  /* 0x0180000008007836 */ /* 0x000fe20000000000 */
[----:B------:R-:W-:Y:S04]  /*76a0*/  BSSY B1, `(.L_x_42) ;  /* 0x000000d000017945 */ /* 0x000fe80003800000 */
[----:B------:R-:W-:-:S04]  /*76b0*/  LOP3.LUT R0, R0, 0x7f800000, RZ, 0xc0, !PT ;  /* 0x7f80000000007812 */ /* 0x000fc800078ec0ff */
[----:B------:R-:W-:-:S13]  /*76c0*/  ISETP.GT.U32.AND P0, PT, R0, 0x1ffffff, PT ;  /* 0x01ffffff0000780c */ /* 0x000fda0003f04070 */
[----:B------:R-:W-:Y:S05]  /*76d0*/  @P0 BRA `(.L_x_43) ;  /* 0x0000000000140947 */ /* 0x000fea0003800000 */
[----:B------:R-:W-:Y:S01]  /*76e0*/  IMAD.MOV.U32 R2, RZ, RZ, R8 ;  /* 0x000000ffff027224 */ /* 0x000fe200078e0008 */
[----:B------:R-:W-:-:S07]  /*76f0*/  MOV R9, 0x7710 ;  /* 0x0000771000097802 */ /* 0x000fce0000000f00 */
[----:B-1----:R-:W-:Y:S05]  /*7700*/  CALL.REL.NOINC `($__internal_0_$__cuda_sm20_rcp_rn_f32_slowpath) ;  /* 0x0000002400047944 */ /* 0x002fea0003c00000 */
[----:B------:R-:W-:Y:S01]  /*7710*/  IMAD.MOV.U32 R10, RZ, RZ, R5 ;  /* 0x000000ffff0a7224 */ /* 0x000fe200078e0005 */
[----:B------:R-:W-:Y:S06]  /*7720*/  BRA `(.L_x_44) ;  /* 0x0000000000107947 */ /* 0x000fec0003800000 */
.L_x_43:
[----:B------:R-:W2:Y:S02]  /*7730*/  MUFU.RCP R3, R8 ;  /* 0x0000000800037308 */ /* 0x000ea40000001000 */
[----:B--2---:R-:W-:-:S04]  /*7740*/  FFMA R0, R8, R3, -1 ;  /* 0xbf80000008007423 */ /* 0x004fc80000000003 */
[----:B------:R-:W-:-:S04]  /*7750*/  FADD.FTZ R0, -R0, -RZ ;  /* 0x800000ff00007221 */ /* 0x000fc80000010100 */
[----:B------:R-:W-:-:S07]  /*7760*/  FFMA R10, R3, R0, R3 ;  /* 0x00000000030a7223 */ /* 0x000fce0000000003 */
.L_x_44:
[----:B------:R-:W-:Y:S05]  /*7770*/  BSYNC B1 ;  /* 0x0000000000017941 */ /* 0x000fea0003800000 */
.L_x_42:
[----:B------:R-:W-:Y:S01]  /*7780*/  FSETP.GEU.AND P0, PT, |R8|, 1.175494350822287508e-38, PT ;  /* 0x008000000800780b */ /* 0x000fe20003f0e200 */
[----:B------:R-:W-:-:S12]  /*7790*/  ULDC UR4, c[0x0][0x600] ;  /* 0x0001800000047ab9 */ /* 0x000fd80000000800 */
[----:B------:R-:W-:-:S04]  /*77a0*/  @!P0 FMUL R8, R8, 16777216 ;  /* 0x4b80000008088820 */ /* 0x000fc80000400000 */
[----:B------:R-:W2:Y:S02]  /*77b0*/  MUFU.LG2 R0, R8 ;  /* 0x0000000800007308 */ /* 0x000ea40000000c00 */
[----:B--2---:R-:W-:-:S04]  /*77c0*/  @!P0 FADD R0, R0, -24 ;  /* 0xc1c0000000008421 */ /* 0x004fc80000000000 */
[----:B------:R-:W-:-:S04]  /*77d0*/  FMUL R11, R0, 0.69314718246459960938 ;  /* 0x3f317218000b7820 */ /* 0x000fc80000400000 */
[----:B------:R-:W-:-:S07]  /*77e0*/  FFMA R11, R4, UR4, R11 ;  /* 0x00000004040b7c23 */ /* 0x000fce000800000b */
.L_x_41:
[----:B------:R-:W-:Y:S05]  /*77f0*/  BSYNC B0 ;  /* 0x0000000000007941 */ /* 0x000fea0003800000 */
.L_x_40:
[----:B------:R-:W-:Y:S01]  /*7800*/  UIADD3 UR4, UR36, -0x1, URZ ;  /* 0xffffffff24047890 */ /* 0x000fe2000fffe03f */
[----:B------:R-:W2:Y:S01]  /*7810*/  S2R R18, SR_TID.X ;  /* 0x0000000000127919 */ /* 0x000ea20000002100 */
[----:B------:R-:W-:Y:S01]  /*7820*/  ULDC UR5, c[0x0][0x608] ;  /* 0x0001820000057ab9 */ /* 0x000fe20000000800 */
[----:B------:R-:W-:Y:S01]  /*7830*/  ULDC.64 UR8, c[0x0][0x208] ;  /* 0x0000820000087ab9 */ /* 0x000fe20000000a00 */
[----:B------:R-:W-:Y:S02]  /*7840*/  FMUL R10, R10, UR5 ;  /* 0x000000050a0a7c20 */ /* 0x000fe40008400000 */
[----:B------:R-:W-:Y:S01]  /*7850*/  ISETP.NE.AND P0, PT, RZ, UR4, PT ;  /* 0x00000004ff007c0c */ /* 0x000fe2000bf05270 */
[----:B------:R-:W-:-:S03]  /*7860*/  ULEA UR4, UR36, UR37, 0x3 ;  /* 0x0000002524047291 */ /* 0x000fc6000f8e183f */
[----:B------:R-:W-:-:S04]  /*7870*/  SEL R0, RZ, 0x1, P0 ;  /* 0x00000001ff007807 */ /* 0x000fc80000000000 */
[----:B------:R-:W-:-:S04]  /*7880*/  SHF.L.U32 R0, R0, 0x1f, RZ ;  /* 0x0000001f00007819 */ /* 0x000fc800000006ff */
[----:B------:R-:W3:Y:S01]  /*7890*/  SYNCS.PHASECHK.TRANS64.TRYWAIT P0, [UR4+0xc098], R0 ;  /* 0x00c09800ff0075a7 */ /* 0x000ee20008000144 */
[C---:B--2---:R-:W-:Y:S02]  /*78a0*/  LOP3.LUT P1, RZ, R18.reuse, 0x3, RZ, 0xc0, !PT ;  /* 0x0000000312ff7812 */ /* 0x044fe4000782c0ff */
[----:B------:R-:W-:Y:S01]  /*78b0*/  LOP3.LUT R16, R18, 0x7f, RZ, 0xc0, !PT ;  /* 0x0000007f12107812 */ /* 0x000fe200078ec0ff */
[----:B---3--:R-:W-:Y:S10]  /*78c0*/  @!P0 BRA `(.L_x_45) ;  /* 0x0000002000048947 */ /* 0x008ff40003800000 */
.L_x_93:
[----:B------:R-:W-:Y:S01]  /*78d0*/  USHF.L.U32 UR42, UR42, 0x6, URZ ;  /* 0x000000062a2a7899 */ /* 0x000fe2000800063f */
[----:B------:R-:W-:Y:S01]  /*78e0*/  BSSY B0, `(.L_x_46) ;  /* 0x0000018000007945 */ /* 0x000fe20003800000 */
[----:B------:R-:W-:Y:S02]  /*78f0*/  SHF.R.U32.HI R18, RZ, 0x2, R18 ;  /* 0x00000002ff127819 */ /* 0x000fe40000011612 */
[----:B------:R-:W-:Y:S01]  /*7900*/  SHF.R.U32.HI R17, RZ, 0x5, R16 ;  /* 0x00000005ff117819 */ /* 0x000fe20000011610 */
[----:B------:R-:W-:Y:S07]  /*7910*/  @P1 BRA `(.L_x_47) ;  /* 0x0000000000501947 */ /* 0x000fee0003800000 */
[----:B------:R-:W3:Y:S01]  /*7920*/  S2UR UR4, SR_CTAID.Y ;  /* 0x00000000000479c3 */ /* 0x000ee20000002600 */
[----:B--2---:R-:W-:Y:S01]  /*7930*/  IMAD.SHL.U32 R3, R17, 0x10, RZ ;  /* 0x0000001011037824 */ /* 0x004fe200078e00ff */
[----:B------:R-:W-:Y:S01]  /*7940*/  LOP3.LUT R0, R18, 0x7, RZ, 0xc0, !PT ;  /* 0x0000000712007812 */ /* 0x000fe200078ec0ff */
[----:B------:R-:W-:-:S03]  /*7950*/  ULDC.64 UR6, c[0x0][0x688] ;  /* 0x0001a20000067ab9 */ /* 0x000fc60000000a00 */
[----:B------:R-:W-:Y:S02]  /*7960*/  LOP3.LUT R0, R3, 0xfffffff0, R0, 0xe2, !PT ;  /* 0xfffffff003007812 */ /* 0x000fe400078ee200 */
[----:B------:R-:W2:Y:S03]  /*7970*/  S2UR UR5, SR_CTAID.Z ;  /* 0x00000000000579c3 */ /* 0x000ea60000002700 */
[----:B------:R-:W-:-:S04]  /*7980*/  VIADD R3, R0, UR42 ;  /* 0x0000002a00037c36 */ /* 0x000fc80008000000 */
[----:B------:R-:W-:Y:S01]  /*7990*/  VIADD R2, R3, 0x8 ;  /* 0x0000000803027836 */ /* 0x000fe20000000000 */
[----:B---3--:R-:W-:-:S04]  /*79a0*/  UIMAD UR4, UR4, UR6, UR42 ;  /* 0x00000006040472a4 */ /* 0x008fc8000f8e022a */
[----:B--2---:R-:W-:-:S03]  /*79b0*/  UIMAD UR4, UR5, UR7, UR4 ;  /* 0x00000007050472a4 */ /* 0x004fc6000f8e0204 */
[----:B------:R-:W-:Y:S02]  /*79c0*/  ULDC UR5, c[0x0][0x288] ;  /* 0x0000a20000057ab9 */ /* 0x000fe40000000800 */
[----:B------:R-:W-:Y:S02]  /*79d0*/  ISETP.GE.U32.AND P0, PT, R3, UR5, PT ;  /* 0x0000000503007c0c */ /* 0x000fe4000bf06070 */
[----:B------:R-:W-:Y:S02]  /*79e0*/  IADD3 R0, P2, R0, UR4, RZ ;  /* 0x0000000400007c10 */ /* 0x000fe4000ff5e0ff */
[----:B------:R-:W-:Y:S01]  /*79f0*/  ISETP.GE.U32.AND P1, PT, R2, UR5, PT ;  /* 0x0000000502007c0c */ /* 0x000fe2000bf26070 */
[----:B------:R-:W-:Y:S02]  /*7a00*/  ULDC.64 UR4, c[0x0][0x680] ;  /* 0x0001a00000047ab9 */ /* 0x000fe40000000a00 */
[----:B------:R-:W-:Y:S01]  /*7a10*/  IMAD.X R3, RZ, RZ, RZ, P2 ;  /* 0x000000ffff037224 */ /* 0x000fe200010e06ff */
[----:B------:R-:W-:-:S04]  /*7a20*/  LEA R2, P2, R0, UR4, 0x2 ;  /* 0x0000000400027c11 */ /* 0x000fc8000f8410ff */
[----:B------:R-:W-:-:S05]  /*7a30*/  LEA.HI.X R3, R0, UR5, R3, 0x2, P2 ;  /* 0x0000000500037c11 */ /* 0x000fca00090f1403 */
[----:B------:R3:W-:Y:S04]  /*7a40*/  @!P0 STG.E desc[UR8][R2.64], R13 ;  /* 0x0000000d02008986 */ /* 0x0007e8000c101908 */
[----:B------:R3:W-:Y:S02]  /*7a50*/  @!P1 STG.E desc[UR8][R2.64+0x20], R11 ;  /* 0x0000200b02009986 */ /* 0x0007e4000c101908 */
.L_x_47:
[----:B------:R-:W-:Y:S05]  /*7a60*/  BSYNC B0 ;  /* 0x0000000000007941 */ /* 0x000fea0003800000 */
.L_x_46:
[----:B------:R-:W-:Y:S01]  /*7a70*/  ULDC.64 UR4, c[0x0][0x730] ;  /* 0x0001cc0000047ab9 */ /* 0x000fe20000000a00 */
[-C--:B------:R-:W-:Y:S01]  /*7a80*/  FMUL R90, R90, R10.reuse ;  /* 0x0000000a5a5a7220 */ /* 0x080fe20000400000 */
[----:B------:R-:W-:Y:S01]  /*7a90*/  ISETP.NE.U32.AND P0, PT, RZ, UR4, PT ;  /* 0x00000004ff007c0c */ /* 0x000fe2000bf05070 */
[-C--:B------:R-:W-:Y:S01]  /*7aa0*/  FMUL R38, R91, R10.reuse ;  /* 0x0000000a5b267220 */ /* 0x080fe20000400000 */
[-C--:B------:R-:W-:Y:S01]  /*7ab0*/  FMUL R94, R94, R10.reuse ;  /* 0x0000000a5e5e7220 */ /* 0x080fe20000400000 */
[-C--:B------:R-:W-:Y:S01]  /*7ac0*/  FMUL R40, R95, R10.reuse ;  /* 0x0000000a5f287220 */ /* 0x080fe20000400000 */
[----:B------:R-:W-:Y:S01]  /*7ad0*/  ISETP.NE.AND.EX P0, PT, RZ, UR5, PT, P0 ;  /* 0x00000005ff007c0c */ /* 0x000fe2000bf05300 */
        /* <DEDUP_REMOVED lines=12> */
[----:B------:R-:W-:Y:S06]  /*7ba0*/  @P0 BRA `(.L_x_48) ;  /* 0x0000000000200947 */ /* 0x000fec0003800000 */
[----:B------:R-:W-:Y:S02]  /*7bb0*/  ULDC.64 UR4, c[0x0][0x728] ;  /* 0x0001ca0000047ab9 */ /* 0x000fe40000000a00 */
[----:B------:R-:W-:-:S04]  /*7bc0*/  ISETP.NE.U32.AND P0, PT, RZ, UR4, PT ;  /* 0x00000004ff007c0c */ /* 0x000fc8000bf05070 */
[----:B------:R-:W-:-:S13]  /*7bd0*/  ISETP.NE.AND.EX P0, PT, RZ, UR5, PT, P0 ;  /* 0x00000005ff007c0c */ /* 0x000fda000bf05300 */
[----:B------:R-:W-:Y:S05]  /*7be0*/  @!P0 BRA `(.L_x_49) ;  /* 0x00000000000c8947 */ /* 0x000fea0003800000 */
[----:B--23--:R-:W2:Y:S02]  /*7bf0*/  LDC.64 R2, c[0x0][0x728] ;  /* 0x0001ca00ff027b82 */ /* 0x00cea40000000a00 */
[----:B--2---:R2:W5:Y:S01]  /*7c00*/  LDG.E R2, desc[UR8][R2.64] ;  /* 0x0000000802027981 */ /* 0x004562000c1e1900 */
[----:B------:R-:W-:Y:S05]  /*7c10*/  BRA `(.L_x_48) ;  /* 0x0000000000047947 */ /* 0x000fea0003800000 */
.L_x_49:
[----:B---3--:R-:W4:Y:S02]  /*7c20*/  LDC R2, c[0x0][0x720] ;  /* 0x0001c800ff027b82 */ /* 0x008f240000000800 */
.L_x_48:
[----:B--2---:R-:W-:Y:S01]  /*7c30*/  MOV R0, RZ ;  /* 0x000000ff00007202 */ /* 0x004fe20000000f00 */
[----:B----45:R-:W-:-:S03]  /*7c40*/  IMAD.MOV.U32 R35, RZ, RZ, R2 ;  /* 0x000000ffff237224 */ /* 0x030fc600078e0002 */
[----:B------:R-:W-:-:S13]  /*7c50*/  LOP3.LUT P0, RZ, R0, 0x1bf, RZ, 0xc0, !PT ;  /* 0x000001bf00ff7812 */ /* 0x000fda000780c0ff */
[----:B------:R-:W-:Y:S05]  /*7c60*/  @!P0 BRA `(.L_x_50) ;  /* 0x0000000000408947 */ /* 0x000fea0003800000 */
[----:B------:R-:W-:Y:S01]  /*7c70*/  MOV R0, 0x0 ;  /* 0x0000000000007802 */ /* 0x000fe20000000f00 */
[----:B------:R-:W-:Y:S01]  /*7c80*/  ULDC.64 UR4, c[0x4][0x68] ;  /* 0x01001a0000047ab9 */ /* 0x000fe20000000a00 */
[----:B------:R-:W-:Y:S01]  /*7c90*/  ULDC.64 UR6, c[0x4][0x8] ;  /* 0x0100020000067ab9 */ /* 0x000fe20000000a00 */
[----:B------:R-:W-:Y:S01]  /*7ca0*/  IMAD.U32 R4, RZ, RZ, UR4 ;  /* 0x00000004ff047e24 */ /* 0x000fe2000f8e00ff */
[----:B---3--:R2:W3:Y:S01]  /*7cb0*/  LDC.64 R2, c[0x4][R0] ;  /* 0x0100000000027b82 */ /* 0x0084e20000000a00 */
[----:B------:R-:W-:Y:S01]  /*7cc0*/  IMAD.U32 R5, RZ, RZ, UR5 ;  /* 0x00000005ff057e24 */ /* 0x000fe2000f8e00ff */
[----:B------:R-:W-:Y:S01]  /*7cd0*/  ULDC.64 UR4, c[0x4][0x70] ;  /* 0x01001c0000047ab9 */ /* 0x000fe20000000a00 */
[----:B------:R-:W-:Y:S02]  /*7ce0*/  IMAD.U32 R10, RZ, RZ, UR6 ;  /* 0x00000006ff0a7e24 */ /* 0x000fe4000f8e00ff */
[----:B------:R-:W-:Y:S02]  /*7cf0*/  IMAD.U32 R6, RZ, RZ, UR4 ;  /* 0x00000004ff067e24 */ /* 0x000fe4000f8e00ff */
[----:B------:R-:W-:-:S02]  /*7d00*/  IMAD.U32 R7, RZ, RZ, UR5 ;  /* 0x00000005ff077e24 */ /* 0x000fc4000f8e00ff */
[----:B------:R-:W-:Y:S02]  /*7d10*/  IMAD.U32 R11, RZ, RZ, UR7 ;  /* 0x00000007ff0b7e24 */ /* 0x000fe4000f8e00ff */
[----:B------:R-:W-:Y:S02]  /*7d20*/  IMAD.MOV.U32 R8, RZ, RZ, 0x70 ;  /* 0x00000070ff087424 */ /* 0x000fe400078e00ff */
[----:B-1----:R-:W-:Y:S02]  /*7d30*/  IMAD.MOV.U32 R12, RZ, RZ, 0x1 ;  /* 0x00000001ff0c7424 */ /* 0x002fe400078e00ff */
[----:B--2---:R-:W-:-:S07]  /*7d40*/  IMAD.MOV.U32 R13, RZ, RZ, RZ ;  /* 0x000000ffff0d7224 */ /* 0x004fce00078e00ff */
[----:B------:R-:W-:-:S07]  /*7d50*/  LEPC R20, `(.L_x_50) ;  /* 0x000000001014794e */ /* 0x000fce0000000000 */
[----:B---3--:R-:W-:Y:S05]  /*7d60*/  CALL.ABS.NOINC R2 ;  /* 0x0000000002007343 */ /* 0x008fea0003c00000 */
.L_x_50:
[----:B------:R-:W-:Y:S01]  /*7d70*/  UIADD3 UR4, UR36, -0x1, URZ ;  /* 0xffffffff24047890 */ /* 0x000fe2000fffe03f */
[----:B------:R-:W-:-:S05]  /*7d80*/  IMAD.U32 R19, RZ, RZ, UR37 ;  /* 0x00000025ff137e24 */ /* 0x000fca000f8e00ff */
[----:B------:R-:W-:-:S04]  /*7d90*/  IMAD.U32 R0, RZ, RZ, UR4 ;  /* 0x00000004ff007e24 */ /* 0x000fc8000f8e00ff */
[----:B------:R-:W-:-:S05]  /*7da0*/  IMAD R19, R0, 0x1200, R19 ;  /* 0x0000120000137824 */ /* 0x000fca00078e0213 */
        /* <DEDUP_REMOVED lines=18> */
.L_x_51:
[----:B------:R-:W3:Y:S01]  /*7ed0*/  S2R R4, SR_TID.X ;  /* 0x0000000000047919 */ /* 0x000ee20000002100 */
[----:B------:R-:W-:Y:S01]  /*7ee0*/  ULDC.64 UR4, c[0x0][0x730] ;  /* 0x0001cc0000047ab9 */ /* 0x000fe20000000a00 */
[----:B------:R-:W-:Y:S01]  /*7ef0*/  VIADD R16, R16, 0x1f ;  /* 0x0000001f10107836 */ /* 0x000fe20000000000 */
[----:B------:R-:W-:Y:S01]  /*7f00*/  ISETP.NE.U32.AND P0, PT, RZ, UR4, PT ;  /* 0x00000004ff007c0c */ /* 0x000fe2000bf05070 */
[----:B------:R-:W-:Y:S01]  /*7f10*/  IMAD.SHL.U32 R18, R18, 0x40, RZ ;  /* 0x0000004012127824 */ /* 0x000fe200078e00ff */
[----:B------:R-:W-:Y:S02]  /*7f20*/  BSSY B0, `(.L_x_52) ;  /* 0x0000010000007945 */ /* 0x000fe40003800000 */
[----:B------:R-:W-:Y:S02]  /*7f30*/  ISETP.NE.AND.EX P0, PT, RZ, UR5, PT, P0 ;  /* 0x00000005ff007c0c */ /* 0x000fe4000bf05300 */
[----:B------:R-:W-:-:S11]  /*7f40*/  LOP3.LUT R18, R18, 0x40, RZ, 0xc0, !PT ;  /* 0x0000004012127812 */ /* 0x000fd600078ec0ff */
[----:B------:R-:W2:Y:S01]  /*7f50*/  @P0 LDC R35, c[0x0][0x720] ;  /* 0x0001c800ff230b82 */ /* 0x000ea20000000800 */
[----:B------:R-:W-:Y:S01]  /*7f60*/  ISETP.GT.U32.AND P0, PT, R16, 0x3e, PT ;  /* 0x0000003e1000780c */ /* 0x000fe20003f04070 */
[C---:B---3--:R-:W-:Y:S02]  /*7f70*/  IMAD.SHL.U32 R2, R4.reuse, 0x2, RZ ;  /* 0x0000000204027824 */ /* 0x048fe400078e00ff */
[C---:B------:R-:W-:Y:S02]  /*7f80*/  IMAD.SHL.U32 R0, R4.reuse, 0x10, RZ ;  /* 0x0000001004007824 */ /* 0x040fe400078e00ff */
[----:B------:R-:W-:Y:S01]  /*7f90*/  IMAD.SHL.U32 R3, R4, 0x2, RZ ;  /* 0x0000000204037824 */ /* 0x000fe200078e00ff */
[----:B------:R-:W-:Y:S02]  /*7fa0*/  LOP3.LUT R2, R2, 0x6, RZ, 0xe2, !PT ;  /* 0x0000000602027812 */ /* 0x000fe400078ee2ff */
[----:B------:R-:W-:-:S03]  /*7fb0*/  LOP3.LUT R0, R0, 0x180, RZ, 0xc0, !PT ;  /* 0x0000018000007812 */ /* 0x000fc600078ec0ff */
[----:B------:R-:W-:Y:S01]  /*7fc0*/  IMAD R2, R17, 0x400, R2 ;  /* 0x0000040011027824 */ /* 0x000fe200078e0202 */
[----:B------:R-:W-:Y:S01]  /*7fd0*/  LOP3.LUT R3, R0, 0x30, R3, 0xf8, !PT ;  /* 0x0000003000037812 */ /* 0x000fe200078ef803 */
[----:B--2---:R-:W-:-:S03]  /*7fe0*/  FMUL R0, R88, R35 ;  /* 0x0000002358007220 */ /* 0x004fc60000400000 */
[----:B------:R-:W-:Y:S01]  /*7ff0*/  IADD3 R2, R3, R2, R18 ;  /* 0x0000000203027210 */ /* 0x000fe20007ffe012 */
[----:B------:R-:W-:Y:S06]  /*8000*/  @P0 BRA `(.L_x_53) ;  /* 0x0000000000040947 */ /* 0x000fec0003800000 */
[----:B------:R-:W-:-:S04]  /*8010*/  DEPBAR.LE SB0, 0x0 ;  /* 0x000080000000791a */ /* 0x000fc80000000000 */
.L_x_53:
[----:B------:R-:W-:Y:S05]  /*8020*/  BSYNC B0 ;  /* 0x0000000000007941 */ /* 0x000fea0003800000 */
.L_x_52:
[----:B------:R-:W-:Y:S05]  /*8030*/  WARPSYNC.ALL ;  /* 0x0000000000007948 */ /* 0x000fea0003800000 */
[----:B------:R-:W-:Y:S01]  /*8040*/  BAR.SYNC.DEFER_BLOCKING 0x1, 0x80 ;  /* 0x0042000000007b1d */ /* 0x000fe20000010000 */
[-C--:B------:R-:W-:Y:S01]  /*8050*/  FMUL R3, R22, R35.reuse ;  /* 0x0000002316037220 */ /* 0x080fe20000400000 */
[----:B------:R-:W-:Y:S01]  /*8060*/  R2P PR, R4, 0x18 ;  /* 0x0000001804007804 */ /* 0x000fe20000000000 */
[-C--:B------:R-:W-:Y:S01]  /*8070*/  FMUL R4, R90, R35.reuse ;  /* 0x000000235a047220 */ /* 0x080fe20000400000 */
[----:B------:R-:W-:Y:S01]  /*8080*/  FMUL R5, R38, R35 ;  /* 0x0000002326057220 */ /* 0x000fe20000400000 */
[----:B------:R-:W-:Y:S01]  /*8090*/  IMAD.IADD R2, R19, 0x1, R2 ;  /* 0x0000000113027824 */ /* 0x000fe200078e0202 */
[----:B------:R-:W-:Y:S01]  /*80a0*/  F2FP.SATFINITE.E4M3.F32.PACK_AB_MERGE_C R37, R3, R0, RZ ;  /* 0x000000000325723e */ /* 0x000fe200048070ff */
[----:B------:R-:W-:-:S02]  /*80b0*/  IMAD.MOV.U32 R3, RZ, RZ, 0x10 ;  /* 0x00000010ff037424 */ /* 0x000fc400078e00ff */
[-C--:B------:R-:W-:Y:S01]  /*80c0*/  FMUL R6, R92, R35.reuse ;  /* 0x000000235c067220 */ /* 0x080fe20000400000 */
[-C--:B------:R-:W-:Y:S01]  /*80d0*/  FMUL R7, R24, R35.reuse ;  /* 0x0000002318077220 */ /* 0x080fe20000400000 */
[-C--:B------:R-:W-:Y:S01]  /*80e0*/  FMUL R8, R94, R35.reuse ;  /* 0x000000235e087220 */ /* 0x080fe20000400000 */
[-C--:B------:R-:W-:Y:S01]  /*80f0*/  FMUL R9, R40, R35.reuse ;  /* 0x0000002328097220 */ /* 0x080fe20000400000 */
[-C--:B------:R-:W-:Y:S01]  /*8100*/  FMUL R10, R96, R35.reuse ;  /* 0x00000023600a7220 */ /* 0x080fe20000400000 */
[-C--:B------:R-:W-:Y:S01]  /*8110*/  FMUL R11, R26, R35.reuse ;  /* 0x000000231a0b7220 */ /* 0x080fe20000400000 */
[-C--:B-1----:R-:W-:Y:S01]  /*8120*/  FMUL R12, R98, R35.reuse ;  /* 0x00000023620c7220 */ /* 0x082fe20000400000 */
[-C--:B------:R-:W-:Y:S01]  /*8130*/  FMUL R13, R42, R35.reuse ;  /* 0x000000232a0d7220 */ /* 0x080fe20000400000 */
[-C--:B------:R-:W-:Y:S01]  /*8140*/  FMUL R14, R100, R35.reuse ;  /* 0x00000023640e7220 */ /* 0x080fe20000400000 */
[-C--:B------:R-:W-:Y:S01]  /*8150*/  FMUL R15, R28, R35.reuse ;  /* 0x000000231c0f7220 */ /* 0x080fe20000400000 */
[-C--:B------:R-:W-:Y:S01]  /*8160*/  FMUL R16, R102, R35.reuse ;  /* 0x0000002366107220 */ /* 0x080fe20000400000 */
[-C--:B------:R-:W-:Y:S01]  /*8170*/  FMUL R17, R44, R35.reuse ;  /* 0x000000232c117220 */ /* 0x080fe20000400000 */
[-C--:B------:R-:W-:Y:S01]  /*8180*/  FMUL R21, R30, R35.reuse ;  /* 0x000000231e157220 */ /* 0x080fe20000400000 */
[-C--:B------:R-:W-:Y:S01]  /*8190*/  FMUL R25, R32, R35.reuse ;  /* 0x0000002320197220 */ /* 0x080fe20000400000 */
[----:B------:R-:W-:Y:S01]  /*81a0*/  SEL R3, R3, 0xfffffff0, !P3 ;  /* 0xfffffff003037807 */ /* 0x000fe20005800000 */
        /* <DEDUP_REMOVED lines=13> */
[----:B------:R-:W-:Y:S01]  /*8280*/  F2FP.SATFINITE.E4M3.F32.PACK_AB_MERGE_C R5, R5, R4, RZ ;  /* 0x000000040505723e */ /* 0x000fe200048070ff */
[----:B------:R-:W-:Y:S01]  /*8290*/  FMUL R35, R52, R35 ;  /* 0x0000002334237220 */ /* 0x000fe20000400000 */
[C---:B------:R-:W-:Y:S01]  /*82a0*/  VIADD R4, R2.reuse, 0x20 ;  /* 0x0000002002047836 */ /* 0x040fe20000000000 */
[----:B------:R-:W-:Y:S01]  /*82b0*/  F2FP.SATFINITE.E4M3.F32.PACK_AB_MERGE_C R7, R7, R6, RZ ;  /* 0x000000060707723e */ /* 0x000fe200048070ff */
[C---:B------:R-:W-:Y:S01]  /*82c0*/  @P4 VIADD R4, R2.reuse, 0xffffffe0 ;  /* 0xffffffe002044836 */ /* 0x040fe20000000000 */
[----:B------:R-:W-:Y:S01]  /*82d0*/  F2FP.SATFINITE.E4M3.F32.PACK_AB_MERGE_C R9, R9, R8, RZ ;  /* 0x000000080909723e */ /* 0x000fe200048070ff */
[----:B------:R-:W-:Y:S01]  /*82e0*/  IMAD.IADD R0, R2, 0x1, R3 ;  /* 0x0000000102007824 */ /* 0x000fe200078e0203 */
[----:B------:R-:W-:Y:S01]  /*82f0*/  F2FP.SATFINITE.E4M3.F32.PACK_AB_MERGE_C R11, R11, R10, RZ ;  /* 0x0000000a0b0b723e */ /* 0x000fe200048070ff */
[----:B------:R-:W-:Y:S01]  /*8300*/  IMAD.IADD R3, R3, 0x1, R4 ;  /* 0x0000000103037824 */ /* 0x000fe200078e0204 */
[----:B------:R-:W-:Y:S01]  /*8310*/  F2FP.SATFINITE.E4M3.F32.PACK_AB_MERGE_C R13, R13, R12, RZ ;  /* 0x0000000c0d0d723e */ /* 0x000fe200048070ff */
[----:B------:R1:W-:Y:S01]  /*8320*/  STS.U16 [R2], R37 ;  /* 0x0000002502007388 */ /* 0x0003e20000000400 */
[----:B------:R-:W-:Y:S01]  /*8330*/  F2FP.SATFINITE.E4M3.F32.PACK_AB_MERGE_C R15, R15, R14, RZ ;  /* 0x0000000e0f0f723e */ /* 0x000fe200048070ff */
[----:B------:R-:W-:Y:S01]  /*8340*/  BSSY B0, `(.L_x_54) ;  /* 0x000002a000007945 */ /* 0x000fe20003800000 */
[----:B------:R-:W-:Y:S01]  /*8350*/  F2FP.SATFINITE.E4M3.F32.PACK_AB_MERGE_C R17, R17, R16, RZ ;  /* 0x000000101111723e */ /* 0x000fe200048070ff */
[----:B------:R1:W-:Y:S01]  /*8360*/  STS.U16 [R2+0x200], R5 ;  /* 0x0002000502007388 */ /* 0x0003e20000000400 */
[----:B------:R-:W-:-:S02]  /*8370*/  F2FP.SATFINITE.E4M3.F32.PACK_AB_MERGE_C R21, R21, R18, RZ ;  /* 0x000000121515723e */ /* 0x000fc400048070ff */
[----:B------:R-:W-:Y:S01]  /*8380*/  F2FP.SATFINITE.E4M3.F32.PACK_AB_MERGE_C R23, R23, R20, RZ ;  /* 0x000000141717723e */ /* 0x000fe200048070ff */
[----:B------:R1:W-:Y:S01]  /*8390*/  STS.U16 [R2+0x8], R7 ;  /* 0x0000080702007388 */ /* 0x0003e20000000400 */
[----:B------:R-:W-:Y:S02]  /*83a0*/  F2FP.SATFINITE.E4M3.F32.PACK_AB_MERGE_C R25, R25, R22, RZ ;  /* 0x000000161919723e */ /* 0x000fe400048070ff */
[----:B------:R-:W-:Y:S01]  /*83b0*/  F2FP.SATFINITE.E4M3.F32.PACK_AB_MERGE_C R27, R27, R24, RZ ;  /* 0x000000181b1b723e */ /* 0x000fe200048070ff */
[----:B------:R1:W-:Y:S01]  /*83c0*/  STS.U16 [R2+0x208], R9 ;  /* 0x0002080902007388 */ /* 0x0003e20000000400 */
[----:B------:R-:W-:Y:S02]  /*83d0*/  F2FP.SATFINITE.E4M3.F32.PACK_AB_MERGE_C R26, R29, R26, RZ ;  /* 0x0000001a1d1a723e */ /* 0x000fe400048070ff */
[----:B------:R-:W-:Y:S01]  /*83e0*/  F2FP.SATFINITE.E4M3.F32.PACK_AB_MERGE_C R28, R31, R28, RZ ;  /* 0x0000001c1f1c723e */ /* 0x000fe200048070ff */
[----:B------:R1:W-:Y:S01]  /*83f0*/  STS.U16 [R0], R11 ;  /* 0x0000000b00007388 */ /* 0x0003e20000000400 */
[----:B------:R-:W-:-:S02]  /*8400*/  F2FP.SATFINITE.E4M3.F32.PACK_AB_MERGE_C R30, R33, R30, RZ ;  /* 0x0000001e211e723e */ /* 0x000fc400048070ff */
[----:B------:R-:W-:Y:S01]  /*8410*/  F2FP.SATFINITE.E4M3.F32.PACK_AB_MERGE_C R32, R35, R32, RZ ;  /* 0x000000202320723e */ /* 0x000fe200048070ff */
[----:B------:R1:W-:Y:S04]  /*8420*/  STS.U16 [R0+0x200], R13 ;  /* 0x0002000d00007388 */ /* 0x0003e80000000400 */
[----:B------:R1:W-:Y:S04]  /*8430*/  STS.U16 [R0+0x8], R15 ;  /* 0x0000080f00007388 */ /* 0x0003e80000000400 */
[----:B------:R1:W-:Y:S04]  /*8440*/  STS.U16 [R0+0x208], R17 ;  /* 0x0002081100007388 */ /* 0x0003e80000000400 */
[----:B------:R1:W-:Y:S04]  /*8450*/  STS.U16 [R4], R21 ;  /* 0x0000001504007388 */ /* 0x0003e80000000400 */
[----:B------:R1:W-:Y:S04]  /*8460*/  STS.U16 [R4+0x200], R23 ;  /* 0x0002001704007388 */ /* 0x0003e80000000400 */
[----:B------:R1:W-:Y:S04]  /*8470*/  STS.U16 [R4+0x8], R25 ;  /* 0x0000081904007388 */ /* 0x0003e80000000400 */
[----:B------:R1:W-:Y:S04]  /*8480*/  STS.U16 [R4+0x208], R27 ;  /* 0x0002081b04007388 */ /* 0x0003e80000000400 */
[----:B------:R1:W-:Y:S04]  /*8490*/  STS.U16 [R3], R26 ;  /* 0x0000001a03007388 */ /* 0x0003e80000000400 */
[----:B------:R1:W-:Y:S04]  /*84a0*/  STS.U16 [R3+0x200], R28 ;  /* 0x0002001c03007388 */ /* 0x0003e80000000400 */
[----:B------:R1:W-:Y:S04]  /*84b0*/  STS.U16 [R3+0x8], R30 ;  /* 0x0000081e03007388 */ /* 0x0003e80000000400 */
[----:B------:R1:W-:Y:S01]  /*84c0*/  STS.U16 [R3+0x208], R32 ;  /* 0x0002082003007388 */ /* 0x0003e20000000400 */
[----:B------:R-:W-:Y:S01]  /*84d0*/  @!PT LDS RZ, [RZ] ;  /* 0x00000000fffff984 */ /* 0x000fe20000000800 */
[----:B------:R-:W-:Y:S01]  /*84e0*/  @!PT LDS RZ, [RZ] ;  /* 0x00000000fffff984 */ /* 0x000fe20000000800 */
[----:B------:R-:W-:Y:S01]  /*84f0*/  @!PT LDS RZ, [RZ] ;  /* 0x00000000fffff984 */ /* 0x000fe20000000800 */
[----:B------:R-:W-:Y:S01]  /*8500*/  @!PT LDS RZ, [RZ] ;  /* 0x00000000fffff984 */ /* 0x000fe20000000800 */
[----:B------:R2:W-:Y:S06]  /*8510*/  MEMBAR.ALL.CTA ;  /* 0x0000000000007992 */ /* 0x0005ec0000008000 */
[----:B--2---:R-:W2:Y:S02]  /*8520*/  FENCE.VIEW.ASYNC.S ;  /* 0x00000000000073c6 */ /* 0x004ea40000000000 */
[----:B--2---:R-:W-:Y:S06]  /*8530*/  BAR.SYNC.DEFER_BLOCKING 0x1, 0x80 ;  /* 0x0042000000007b1d */ /* 0x004fec0000010000 */
[----:B-1----:R-:W-:Y:S05]  /*8540*/  @P0 BRA `(.L_x_55) ;  /* 0x0000000000240947 */ /* 0x002fea0003800000 */
[----:B------:R-:W-:Y:S01]  /*8550*/  S2UR UR44, SR_CTAID.Z ;  /* 0x00000000002c79c3 */ /* 0x000fe20000002700 */
[----:B------:R-:W-:Y:S01]  /*8560*/  ULDC.64 UR4, c[0x0][0x198] ;  /* 0x0000660000047ab9 */ /* 0x000fe20000000a00 */
[----:B------:R-:W-:Y:S01]  /*8570*/  R2UR UR40, R19 ;  /* 0x00000000132872ca */ /* 0x000fe200000e0000 */
[----:B------:R-:W-:Y:S01]  /*8580*/  UIADD3 UR4, UP0, UR4, 0x670, URZ ;  /* 0x0000067004047890 */ /* 0x000fe2000ff1e03f */
[----:B------:R-:W-:-:S03]  /*8590*/  UMOV UR41, URZ ;  /* 0x0000003f00297c82 */ /* 0x000fc60008000000 */
[----:B------:R-:W-:Y:S01]  /*85a0*/  UIADD3.X UR5, URZ, UR5, URZ, UP0, !UPT ;  /* 0x000000053f057290 */ /* 0x000fe200087fe43f */
[----:B------:R-:W1:Y:S08]  /*85b0*/  S2UR UR43, SR_CTAID.Y ;  /* 0x00000000002b79c3 */ /* 0x000e700000002600 */
[----:B-1----:R1:W-:Y:S02]  /*85c0*/  UTMASTG.4D [UR40], [UR4] ;  /* 0x00000028040073b5 */ /* 0x0023e40008018000 */
[----:B-1----:R0:W-:Y:S02]  /*85d0*/  UTMACMDFLUSH ;  /* 0x00000000000079b7 */ /* 0x0021e40000000000 */
.L_x_55:
[----:B------:R-:W-:Y:S05]  /*85e0*/  BSYNC B0 ;  /* 0x0000000000007941 */ /* 0x000fea0003800000 */
.L_x_54:
[----:B------:R-:W-:Y:S01]  /*85f0*/  UIADD3 UR36, UR36, -0x1, URZ ;  /* 0xffffffff24247890 */ /* 0x000fe2000fffe03f */
[----:B------:R-:W-:-:S04]  /*8600*/  DEPBAR.LE SB0, 0x0 ;  /* 0x000080000000791a */ /* 0x000fc80000000000 */
[----:B------:R-:W-:-:S04]  /*8610*/  USHF.L.U32 UR4, UR36, 0x3, URZ ;  /* 0x0000000324047899 */ /* 0x000fc8000800063f */
[----:B------:R-:W-:-:S04]  /*8620*/  ULOP3.LUT UR4, UR4, 0x8, URZ, 0xe2, !UPT ;  /* 0x0000000804047892 */ /* 0x000fc8000f8ee23f */
[----:B------:R-:W-:-:S06]  /*8630*/  ULOP3.LUT UR4, UR4, 0x18, URZ, 0x3c, !UPT ;  /* 0x0000001804047892 */ /* 0x000fcc000f8e3c3f */
[----:B------:R-:W-:-:S04]  /*8640*/  IMAD.U32 R0, RZ, RZ, UR4 ;  /* 0x00000004ff007e24 */ /* 0x000fc8000f8e00ff */
[----:B------:R-:W-:Y:S01]  /*8650*/  SYNCS.ARRIVE.TRANS64.A1T0 RZ, [R0+UR37+0xc090], RZ ;  /* 0x00c090ff00ff79a7 */ /* 0x000fe20008100025 */
[----:B------:R-:W-:Y:S05]  /*8660*/  EXIT ;  /* 0x000000000000794d */ /* 0x000fea0003800000 */
.L_x_6:
[----:B------:R-:W-:-:S08]  /*8670*/  UISETP.NE.AND UP0, UPT, UR7, 0x1, UPT ;  /* 0x000000010700788c */ /* 0x000fd0000bf05270 */
[----:B------:R-:W1:-:S00]  /*8680*/  USETMAXREG.DEALLOC.CTAPOOL 0x18 ;  /* 0x00000018000079c8 */ /* 0x000e4000080e0500 */
[----:B------:R-:W-:-:S13]  /*8690*/  PLOP3.LUT P0, PT, PT, PT, UP0, 0x80, 0x0 ;  /* 0x000000000000781c */ /* 0x000fda0003f0f008 */
[----:B------:R-:W-:Y:S05]  /*86a0*/  @P0 EXIT ;  /* 0x000000000000094d */ /* 0x000fea0003800000 */
[----:B------:R-:W2:Y:S01]  /*86b0*/  S2UR UR11, SR_CTAID.X ;  /* 0x00000000000b79c3 */ /* 0x000ea20000002500 */
[----:B------:R-:W-:Y:S01]  /*86c0*/  ELECT P3, URZ, PT ;  /* 0x00000000003f782f */ /* 0x000fe20003860000 */
[----:B------:R-:W-:Y:S01]  /*86d0*/  BSSY B0, `(.L_x_56) ;  /* 0x0000029000007945 */ /* 0x000fe20003800000 */
[----:B-1----:R-:W-:Y:S02]  /*86e0*/  IMAD.MOV.U32 R2, RZ, RZ, RZ ;  /* 0x000000ffff027224 */ /* 0x002fe400078e00ff */
[----:B------:R-:W-:Y:S02]  /*86f0*/  IMAD.MOV.U32 R8, RZ, RZ, RZ ;  /* 0x000000ffff087224 */ /* 0x000fe400078e00ff */
[----:B------:R-:W-:Y:S01]  /*8700*/  IMAD.MOV.U32 R4, RZ, RZ, RZ ;  /* 0x000000ffff047224 */ /* 0x000fe200078e00ff */
[----:B------:R-:W1:Y:S08]  /*8710*/  S2UR UR20, SR_CTAID.Y ;  /* 0x00000000001479c3 */ /* 0x000e700000002600 */
[----:B------:R-:W3:Y:S01]  /*8720*/  S2UR UR21, SR_CTAID.Z ;  /* 0x00000000001579c3 */ /* 0x000ee20000002700 */
[----:B--2---:R-:W-:Y:S01]  /*8730*/  USHF.L.U32 UR11, UR11, 0x7, URZ ;  /* 0x000000070b0b7899 */ /* 0x004fe2000800063f */
[----:B------:R-:W-:Y:S11]  /*8740*/  @!P3 BRA `(.L_x_57) ;  /* 0x000000000084b947 */ /* 0x000ff60003800000 */
[----:B------:R-:W2:Y:S01]  /*8750*/  S2R R4, SR_CgaCtaId ;  /* 0x0000000000047919 */ /* 0x000ea20000008800 */
[----:B------:R-:W-:Y:S01]  /*8760*/  MOV R3, 0x400 ;  /* 0x0000040000037802 */ /* 0x000fe20000000f00 */
[----:B------:R-:W-:-:S03]  /*8770*/  IMAD.MOV.U32 R5, RZ, RZ, 0x1 ;  /* 0x00000001ff057424 */ /* 0x000fc600078e00ff */
[----:B--2---:R-:W-:Y:S02]  /*8780*/  LEA R4, R4, R3, 0x18 ;  /* 0x0000000304047211 */ /* 0x004fe400078ec0ff */
[----:B------:R-:W-:-:S04]  /*8790*/  SHF.L.U32 R3, R5, 0x1f, RZ ;  /* 0x0000001f05037819 */ /* 0x000fc800000006ff */
[----:B------:R-:W2:Y:S02]  /*87a0*/  SYNCS.PHASECHK.TRANS64.TRYWAIT P0, [R4+URZ+0xc060], R3 ;  /* 0x00c06003040075a7 */ /* 0x000ea4000800017f */
[----:B--2---:R-:W-:Y:S05]  /*87b0*/  @!P0 BRA `(.L_x_58) ;  /* 0x0000001000608947 */ /* 0x004fea0003800000 */
.L_x_94:
[----:B------:R-:W-:Y:S01]  /*87c0*/  ULOP3.LUT UR4, UR6, 0x2, URZ, 0xfc, !UPT ;  /* 0x0000000206047892 */ /* 0x000fe2000f8efc3f */
[----:B--2---:R-:W-:-:S03]  /*87d0*/  @P2 IMAD.MOV.U32 R3, RZ, RZ, 0x1000 ;  /* 0x00001000ff032424 */ /* 0x004fc600078e00ff */
[----:B------:R-:W-:Y:S01]  /*87e0*/  UPRMT UR4, UR4, 0x9910, URZ ;  /* 0x0000991004047896 */ /* 0x000fe2000800003f */
[----:B------:R2:W-:Y:S03]  /*87f0*/  @P2 SYNCS.ARRIVE.TRANS64 RZ, [R4+URZ+0xc050], R3 ;  /* 0x00c0500304ff29a7 */ /* 0x0005e6000800003f */
[----:B------:R-:W-:-:S06]  /*8800*/  UISETP.NE.AND UP0, UPT, UR4, 0x2, UPT ;  /* 0x000000020400788c */ /* 0x000fcc000bf05270 */
[----:B------:R-:W-:-:S13]  /*8810*/  PLOP3.LUT P0, PT, PT, PT, UP0, 0x80, 0x0 ;  /* 0x000000000000781c */ /* 0x000fda0003f0f008 */
[----:B--2---:R-:W-:Y:S05]  /*8820*/  @P0 BRA `(.L_x_59) ;  /* 0x0000000000040947 */ /* 0x004fea0003800000 */
[----:B-1-3--:R-:W-:Y:S01]  /*8830*/  BPT.TRAP 0x1 ;  /* 0x000000040000795c */ /* 0x00afe20000300000 */
.L_x_59:
[----:B------:R-:W-:-:S04]  /*8840*/  LOP3.LUT P0, RZ, R0, 0x1f, RZ, 0xc0, !PT ;  /* 0x0000001f00ff7812 */ /* 0x000fc8000780c0ff */
[----:B------:R-:W-:-:S13]  /*8850*/  PLOP3.LUT P0, PT, P0, P2, PT, 0x2a, 0x0 ;  /* 0x000000000000781c */ /* 0x000fda0000704572 */
[----:B------:R-:W-:Y:S05]  /*8860*/  @P0 BRA `(.L_x_60) ;  /* 0x0000000000040947 */ /* 0x000fea0003800000 */
[----:B-1-3--:R-:W-:Y:S01]  /*8870*/  BPT.TRAP 0x1 ;  /* 0x000000040000795c */ /* 0x00afe20000300000 */
.L_x_60:
[----:B------:R-:W-:Y:S01]  /*8880*/  R2UR UR8, R4 ;  /* 0x00000000040872ca */ /* 0x000fe200000e0000 */
[----:B------:R-:W-:Y:S01]  /*8890*/  ULDC.64 UR4, c[0x0][0x198] ;  /* 0x0000660000047ab9 */ /* 0x000fe20000000a00 */
[----:B------:R-:W-:Y:S01]  /*88a0*/  UMOV UR14, 0x0 ;  /* 0x00000000000e7882 */ /* 0x000fe20000000000 */
[----:B------:R-:W-:Y:S01]  /*88b0*/  UIADD3 UR4, UP0, UR4, 0xf0, URZ ;  /* 0x000000f004047890 */ /* 0x000fe2000ff1e03f */
[----:B------:R-:W-:Y:S01]  /*88c0*/  IMAD.MOV.U32 R4, RZ, RZ, 0x1 ;  /* 0x00000001ff047424 */ /* 0x000fe200078e00ff */
[----:B------:R-:W-:Y:S01]  /*88d0*/  UMOV UR15, 0x10000000 ;  /* 0x10000000000f7882 */ /* 0x000fe20000000000 */
[----:B------:R-:W-:Y:S01]  /*88e0*/  UMOV UR10, URZ ;  /* 0x0000003f000a7c82 */ /* 0x000fe20008000000 */
[----:B------:R-:W-:Y:S01]  /*88f0*/  UIADD3.X UR5, URZ, UR5, URZ, UP0, !UPT ;  /* 0x000000053f057290 */ /* 0x000fe200087fe43f */
[----:B------:R-:W-:Y:S01]  /*8900*/  IMAD.MOV.U32 R8, RZ, RZ, 0x40 ;  /* 0x00000040ff087424 */ /* 0x000fe200078e00ff */
[----:B-1----:R-:W-:Y:S01]  /*8910*/  UMOV UR12, UR20 ;  /* 0x00000014000c7c82 */ /* 0x002fe20008000000 */
[----:B---3--:R-:W-:-:S03]  /*8920*/  UMOV UR13, UR21 ;  /* 0x00000015000d7c82 */ /* 0x008fc60008000000 */
[----:B------:R-:W-:-:S09]  /*8930*/  UIADD3 UR9, UR8, 0xc050, URZ ;  /* 0x0000c05008097890 */ /* 0x000fd2000fffe03f */
[----:B------:R2:W-:Y:S02]  /*8940*/  UTMALDG.4D [UR8], [UR4], desc[UR14] ;  /* 0x00000e08040075b4 */ /* 0x0005e40008019000 */
[----:B--2---:R-:W-:Y:S01]  /*8950*/  NOP ;  /* 0x0000000000007918 */ /* 0x004fe20000000000 */
.L_x_57:
[----:B-1-3--:R-:W-:Y:S05]  /*8960*/  BSYNC B0 ;  /* 0x0000000000007941 */ /* 0x00afea0003800000 */
.L_x_56:
[----:B------:R-:W1:Y:S01]  /*8970*/  LDC R3, c[0x0][0x28c] ;  /* 0x0000a300ff037b82 */ /* 0x000e620000000800 */
[----:B------:R-:W-:Y:S01]  /*8980*/  BSSY B0, `(.L_x_61) ;  /* 0x0000023000007945 */ /* 0x000fe20003800000 */
[----:B-1----:R-:W-:-:S13]  /*8990*/  ISETP.GT.AND P4, PT, R3, RZ, P3 ;  /* 0x000000ff0300720c */ /* 0x002fda0001f84270 */
[----:B------:R-:W-:Y:S05]  /*89a0*/  @!P4 BRA `(.L_x_62) ;  /* 0x000000000080c947 */ /* 0x000fea0003800000 */
[----:B------:R-:W1:Y:S01]  /*89b0*/  S2R R5, SR_CgaCtaId ;  /* 0x0000000000057919 */ /* 0x000e620000008800 */
[----:B------:R-:W-:-:S04]  /*89c0*/  MOV R2, 0x400 ;  /* 0x0000040000027802 */ /* 0x000fc80000000f00 */
[----:B-1----:R-:W-:Y:S01]  /*89d0*/  LEA R5, R5, R2, 0x18 ;  /* 0x0000000205057211 */ /* 0x002fe200078ec0ff */
[----:B------:R-:W-:-:S05]  /*89e0*/  IMAD.MOV.U32 R2, RZ, RZ, 0x1 ;  /* 0x00000001ff027424 */ /* 0x000fca00078e00ff */
[----:B------:R-:W-:-:S04]  /*89f0*/  SHF.L.U32 R2, R2, 0x1f, RZ ;  /* 0x0000001f02027819 */ /* 0x000fc800000006ff */
[----:B------:R-:W1:Y:S02]  /*8a00*/  SYNCS.PHASECHK.TRANS64.TRYWAIT P0, [R5+URZ+0xc028], R2 ;  /* 0x00c02802050075a7 */ /* 0x000e64000800017f */
[----:B-1----:R-:W-:Y:S05]  /*8a10*/  @!P0 BRA `(.L_x_63) ;  /* 0x0000000c00dc8947 */ /* 0x002fea0003800000 */
.L_x_95:
[----:B------:R-:W-:Y:S01]  /*8a20*/  ULOP3.LUT UR4, UR6, 0x2, URZ, 0xfc, !UPT ;  /* 0x0000000206047892 */ /* 0x000fe2000f8efc3f */
[----:B-1----:R-:W-:-:S03]  /*8a30*/  @P2 IMAD.MOV.U32 R2, RZ, RZ, 0x2000 ;  /* 0x00002000ff022424 */ /* 0x002fc600078e00ff */
[----:B------:R-:W-:Y:S01]  /*8a40*/  UPRMT UR4, UR4, 0x9910, URZ ;  /* 0x0000991004047896 */ /* 0x000fe2000800003f */
[----:B------:R1:W-:Y:S03]  /*8a50*/  @P2 SYNCS.ARRIVE.TRANS64 RZ, [R5+URZ+0xc000], R2 ;  /* 0x00c0000205ff29a7 */ /* 0x0003e6000800003f */
[----:B------:R-:W-:-:S06]  /*8a60*/  UISETP.NE.AND UP0, UPT, UR4, 0x2, UPT ;  /* 0x000000020400788c */ /* 0x000fcc000bf05270 */
[----:B------:R-:W-:-:S13]  /*8a70*/  PLOP3.LUT P0, PT, PT, PT, UP0, 0x80, 0x0 ;  /* 0x000000000000781c */ /* 0x000fda0003f0f008 */
[----:B-1----:R-:W-:Y:S05]  /*8a80*/  @P0 BRA `(.L_x_64) ;  /* 0x0000000000040947 */ /* 0x002fea0003800000 */
[----:B------:R-:W-:Y:S01]  /*8a90*/  BPT.TRAP 0x1 ;  /* 0x000000040000795c */ /* 0x000fe20000300000 */
.L_x_64:
[----:B------:R-:W-:-:S04]  /*8aa0*/  LOP3.LUT P0, RZ, R0, 0x1f, RZ, 0xc0, !PT ;  /* 0x0000001f00ff7812 */ /* 0x000fc8000780c0ff */
[----:B------:R-:W-:-:S13]  /*8ab0*/  PLOP3.LUT P0, PT, P0, P2, PT, 0x2a, 0x0 ;  /* 0x000000000000781c */ /* 0x000fda0000704572 */
[----:B------:R-:W-:Y:S05]  /*8ac0*/  @P0 BRA `(.L_x_65) ;  /* 0x0000000000040947 */ /* 0x000fea0003800000 */
[----:B------:R-:W-:Y:S01]  /*8ad0*/  BPT.TRAP 0x1 ;  /* 0x000000040000795c */ /* 0x000fe20000300000 */
.L_x_65:
        /* <DEDUP_REMOVED lines=8> */
[----:B------:R-:W-:-:S05]  /*8b60*/  UMOV UR19, URZ ;  /* 0x0000003f00137c82 */ /* 0x000fca0008000000 */
[----:B------:R-:W-:Y:S02]  /*8b70*/  UIADD3 UR16, UR17, 0x2000, URZ ;  /* 0x0000200011107890 */ /* 0x000fe4000fffe03f */
[----:B------:R-:W-:-:S09]  /*8b80*/  UIADD3 UR17, UR17, 0xc000, URZ ;  /* 0x0000c00011117890 */ /* 0x000fd2000fffe03f */
[----:B------:R1:W-:Y:S02]  /*8b90*/  UTMALDG.4D [UR16], [UR4], desc[UR8] ;  /* 0x00000810040075b4 */ /* 0x0003e40008019000 */
[----:B-1----:R-:W-:Y:S01]  /*8ba0*/  NOP ;  /* 0x0000000000007918 */ /* 0x002fe20000000000 */
.L_x_62:
[----:B------:R-:W-:Y:S05]  /*8bb0*/  BSYNC B0 ;  /* 0x0000000000007941 */ /* 0x000fea0003800000 */
.L_x_61:
[----:B------:R-:W-:Y:S04]  /*8bc0*/  BSSY B0, `(.L_x_66) ;  /* 0x0000025000007945 */ /* 0x000fe80003800000 */
[----:B------:R-:W-:Y:S05]  /*8bd0*/  @!P3 BRA `(.L_x_67) ;  /* 0x00000000008cb947 */ /* 0x000fea0003800000 */
[----:B------:R-:W1:Y:S01]  /*8be0*/  S2R R6, SR_CgaCtaId ;  /* 0x0000000000067919 */ /* 0x000e620000008800 */
[----:B------:R-:W-:-:S04]  /*8bf0*/  MOV R5, 0x400 ;  /* 0x0000040000057802 */ /* 0x000fc80000000f00 */
[----:B-1----:R-:W-:Y:S01]  /*8c00*/  LEA R7, R6, R5, 0x18 ;  /* 0x0000000506077211 */ /* 0x002fe200078ec0ff */
[----:B------:R-:W-:-:S04]  /*8c10*/  IMAD.MOV.U32 R6, RZ, RZ, 0x1 ;  /* 0x00000001ff067424 */ /* 0x000fc800078e00ff */
[----:B------:R-:W-:Y:S01]  /*8c20*/  IMAD R5, R4, 0x8, R7 ;  /* 0x0000000804057824 */ /* 0x000fe200078e0207 */
[----:B------:R-:W-:-:S04]  /*8c30*/  SHF.L.U32 R6, R6, 0x1f, RZ ;  /* 0x0000001f06067819 */ /* 0x000fc800000006ff */
[----:B------:R-:W1:Y:S02]  /*8c40*/  SYNCS.PHASECHK.TRANS64.TRYWAIT P0, [R5+URZ+0xc060], R6 ;  /* 0x00c06006050075a7 */ /* 0x000e64000800017f */
[----:B-1----:R-:W-:Y:S05]  /*8c50*/  @!P0 BRA `(.L_x_68) ;  /* 0x0000000c00608947 */ /* 0x002fea0003800000 */
.L_x_96:
        /* <DEDUP_REMOVED lines=8> */
.L_x_69:
[----:B------:R-:W-:-:S04]  /*8ce0*/  LOP3.LUT P0, RZ, R0, 0x1f, RZ, 0xc0, !PT ;  /* 0x0000001f00ff7812 */ /* 0x000fc8000780c0ff */
[----:B------:R-:W-:-:S13]  /*8cf0*/  PLOP3.LUT P0, PT, P0, P2, PT, 0x2a, 0x0 ;  /* 0x000000000000781c */ /* 0x000fda0000704572 */
[----:B------:R-:W-:Y:S05]  /*8d00*/  @P0 BRA `(.L_x_70) ;  /* 0x0000000000040947 */ /* 0x000fea0003800000 */
[----:B------:R-:W-:Y:S01]  /*8d10*/  BPT.TRAP 0x1 ;  /* 0x000000040000795c */ /* 0x000fe20000300000 */
.L_x_70:
[----:B------:R-:W-:Y:S01]  /*8d20*/  R2UR UR16, R4 ;  /* 0x00000000041072ca */ /* 0x000fe200000e0000 */
[----:B------:R-:W-:Y:S01]  /*8d30*/  ULDC.64 UR8, c[0x0][0x198] ;  /* 0x0000660000087ab9 */ /* 0x000fe20000000a00 */
[----:B------:R-:W-:Y:S01]  /*8d40*/  R2UR UR4, R7 ;  /* 0x00000000070472ca */ /* 0x000fe200000e0000 */
[----:B------:R-:W-:Y:S01]  /*8d50*/  UIADD3 UR8, UP0, UR8, 0xf0, URZ ;  /* 0x000000f008087890 */ /* 0x000fe2000ff1e03f */
[----:B------:R-:W-:Y:S01]  /*8d60*/  R2UR UR19, R8 ;  /* 0x00000000081372ca */ /* 0x000fe200000e0000 */
[----:B------:R-:W-:Y:S01]  /*8d70*/  UMOV UR5, 0x10000000 ;  /* 0x1000000000057882 */ /* 0x000fe20000000000 */
[----:B------:R-:W-:Y:S01]  /*8d80*/  R2UR UR17, R5 ;  /* 0x00000000051172ca */ /* 0x000fe200000e0000 */
[----:B------:R-:W-:Y:S01]  /*8d90*/  UIADD3.X UR9, URZ, UR9, URZ, UP0, !UPT ;  /* 0x000000093f097290 */ /* 0x000fe200087fe43f */
[----:B------:R-:W-:-:S07]  /*8da0*/  UMOV UR18, URZ ;  /* 0x0000003f00127c82 */ /* 0x000fce0008000000 */
[----:B------:R-:W-:Y:S02]  /*8db0*/  ULEA UR16, UR16, UR4, 0xc ;  /* 0x0000000410107291 */ /* 0x000fe4000f8e603f */
[----:B------:R-:W-:Y:S02]  /*8dc0*/  UIADD3 UR19, UR11, UR19, URZ ;  /* 0x000000130b137290 */ /* 0x000fe4000fffe03f */
[----:B------:R-:W-:Y:S01]  /*8dd0*/  UIADD3 UR17, UR17, 0xc050, URZ ;  /* 0x0000c05011117890 */ /* 0x000fe2000fffe03f */
[----:B------:R-:W-:-:S08]  /*8de0*/  UMOV UR4, 0x0 ;  /* 0x0000000000047882 */ /* 0x000fd00000000000 */
[----:B------:R1:W-:Y:S02]  /*8df0*/  UTMALDG.4D [UR16], [UR8], desc[UR4] ;  /* 0x00000410080075b4 */ /* 0x0003e40008019000 */
[----:B-1----:R-:W-:Y:S01]  /*8e00*/  NOP ;  /* 0x0000000000007918 */ /* 0x002fe20000000000 */
.L_x_67:
[----:B------:R-:W-:Y:S05]  /*8e10*/  BSYNC B0 ;  /* 0x0000000000007941 */ /* 0x000fea0003800000 */
.L_x_66:
[----:B------:R-:W-:Y:S01]  /*8e20*/  BSSY B0, `(.L_x_71) ;  /* 0x0000027000007945 */ /* 0x000fe20003800000 */
[----:B------:R-:W-:-:S03]  /*8e30*/  IMAD.MOV.U32 R8, RZ, RZ, RZ ;  /* 0x000000ffff087224 */ /* 0x000fc600078e00ff */
[----:B------:R-:W-:Y:S05]  /*8e40*/  @!P4 BRA `(.L_x_72) ;  /* 0x000000000090c947 */ /* 0x000fea0003800000 */
[----:B------:R-:W1:Y:S01]  /*8e50*/  S2R R5, SR_CgaCtaId ;  /* 0x0000000000057919 */ /* 0x000e620000008800 */
[----:B------:R-:W-:Y:S01]  /*8e60*/  MOV R4, 0x400 ;  /* 0x0000040000047802 */ /* 0x000fe20000000f00 */
[----:B------:R-:W-:-:S05]  /*8e70*/  IMAD.MOV.U32 R7, RZ, RZ, 0x1 ;  /* 0x00000001ff077424 */ /* 0x000fca00078e00ff */
[----:B------:R-:W-:Y:S02]  /*8e80*/  SHF.L.U32 R7, R7, 0x1f, RZ ;  /* 0x0000001f07077819 */ /* 0x000fe400000006ff */
[----:B-1----:R-:W-:-:S05]  /*8e90*/  LEA R5, R5, R4, 0x18 ;  /* 0x0000000405057211 */ /* 0x002fca00078ec0ff */
[----:B------:R-:W-:-:S04]  /*8ea0*/  IMAD R4, R2, 0x8, R5 ;  /* 0x0000000802047824 */ /* 0x000fc800078e0205 */
[----:B------:R-:W1:Y:S02]  /*8eb0*/  SYNCS.PHASECHK.TRANS64.TRYWAIT P0, [R4+URZ+0xc028], R7 ;  /* 0x00c02807040075a7 */ /* 0x000e64000800017f */
[----:B-1----:R-:W-:Y:S05]  /*8ec0*/  @!P0 BRA `(.L_x_73) ;  /* 0x0000000800d88947 */ /* 0x002fea0003800000 */
.L_x_97:
        /* <DEDUP_REMOVED lines=8> */
.L_x_74:
[----:B------:R-:W-:-:S04]  /*8f50*/  LOP3.LUT P0, RZ, R0, 0x1f, RZ, 0xc0, !PT ;  /* 0x0000001f00ff7812 */ /* 0x000fc8000780c0ff */
[----:B------:R-:W-:-:S13]  /*8f60*/  PLOP3.LUT P0, PT, P0, P2, PT, 0x2a, 0x0 ;  /* 0x000000000000781c */ /* 0x000fda0000704572 */
[----:B------:R-:W-:Y:S05]  /*8f70*/  @P0 BRA `(.L_x_75) ;  /* 0x0000000000040947 */ /* 0x000fea0003800000 */
[----:B------:R-:W-:Y:S01]  /*8f80*/  BPT.TRAP 0x1 ;  /* 0x000000040000795c */ /* 0x000fe20000300000 */
.L_x_75:
[----:B------:R-:W-:Y:S01]  /*8f90*/  IMAD R5, R2, 0x2000, R5 ;  /* 0x0000200002057824 */ /* 0x000fe200078e0205 */
[----:B------:R-:W-:Y:S01]  /*8fa0*/  R2UR UR17, R4 ;  /* 0x00000000041172ca */ /* 0x000fe200000e0000 */
[----:B------:R-:W-:Y:S01]  /*8fb0*/  ULDC.64 UR4, c[0x0][0x198] ;  /* 0x0000660000047ab9 */ /* 0x000fe20000000a00 */
[----:B------:R-:W-:Y:S01]  /*8fc0*/  UMOV UR8, 0x0 ;  /* 0x0000000000087882 */ /* 0x000fe20000000000 */
[----:B------:R-:W-:Y:S01]  /*8fd0*/  UIADD3 UR4, UP0, UR4, 0x2f0, URZ ;  /* 0x000002f004047890 */ /* 0x000fe2000ff1e03f */
[----:B------:R-:W-:Y:S01]  /*8fe0*/  R2UR UR16, R5 ;  /* 0x00000000051072ca */ /* 0x000fe200000e0000 */
[----:B------:R-:W-:Y:S01]  /*8ff0*/  UMOV UR9, 0x10000000 ;  /* 0x1000000000097882 */ /* 0x000fe20000000000 */
[----:B------:R-:W-:Y:S01]  /*9000*/  UMOV UR18, URZ ;  /* 0x0000003f00127c82 */ /* 0x000fe20008000000 */
[----:B------:R-:W-:Y:S01]  /*9010*/  UIADD3.X UR5, URZ, UR5, URZ, UP0, !UPT ;  /* 0x000000053f057290 */ /* 0x000fe200087fe43f */
[----:B------:R-:W-:Y:S01]  /*9020*/  VIADD R2, R2, 0x1 ;  /* 0x0000000102027836 */ /* 0x000fe20000000000 */
[----:B------:R-:W-:Y:S01]  /*9030*/  UMOV UR19, URZ ;  /* 0x0000003f00137c82 */ /* 0x000fe20008000000 */
[----:B------:R-:W-:-:S03]  /*9040*/  IMAD.MOV.U32 R8, RZ, RZ, 0x1 ;  /* 0x00000001ff087424 */ /* 0x000fc600078e00ff */
[----:B------:R-:W-:-:S04]  /*9050*/  UIADD3 UR17, UR17, 0xc000, URZ ;  /* 0x0000c00011117890 */ /* 0x000fc8000fffe03f */
[----:B------:R-:W-:-:S09]  /*9060*/  UIADD3 UR16, UR16, 0x2000, URZ ;  /* 0x0000200010107890 */ /* 0x000fd2000fffe03f */
[----:B------:R1:W-:Y:S02]  /*9070*/  UTMALDG.4D [UR16], [UR4], desc[UR8] ;  /* 0x00000810040075b4 */ /* 0x0003e40008019000 */
[----:B-1----:R-:W-:Y:S01]  /*9080*/  NOP ;  /* 0x0000000000007918 */ /* 0x002fe20000000000 */
.L_x_72:
[----:B------:R-:W-:Y:S05]  /*9090*/  BSYNC B0 ;  /* 0x0000000000007941 */ /* 0x000fea0003800000 */
.L_x_71:
[----:B------:R-:W-:-:S13]  /*90a0*/  ISETP.GE.AND P0, PT, R3, 0x81, PT ;  /* 0x000000810300780c */ /* 0x000fda0003f06270 */
[----:B------:R-:W-:Y:S05]  /*90b0*/  @!P0 EXIT ;  /* 0x000000000000894d */ /* 0x000fea0003800000 */
[----:B------:R-:W-:Y:S01]  /*90c0*/  VIADD R3, R3, 0x7f ;  /* 0x0000007f03037836 */ /* 0x000fe20000000000 */
[----:B------:R-:W-:Y:S01]  /*90d0*/  LOP3.LUT P0, RZ, R0, 0x1f, RZ, 0xc0, !PT ;  /* 0x0000001f00ff7812 */ /* 0x000fe2000780c0ff */
[----:B------:R-:W-:Y:S03]  /*90e0*/  BSSY B0, `(.L_x_76) ;  /* 0x000005a000007945 */ /* 0x000fe60003800000 */
[----:B------:R-:W-:Y:S02]  /*90f0*/  SHF.R.S32.HI R0, RZ, 0x1f, R3 ;  /* 0x0000001fff007819 */ /* 0x000fe40000011403 */
[----:B------:R-:W-:Y:S02]  /*9100*/  PLOP3.LUT P0, PT, P0, P2, PT, 0x2a, 0x0 ;  /* 0x000000000000781c */ /* 0x000fe40000704572 */
[----:B------:R-:W-:Y:S01]  /*9110*/  LEA.HI R0, R0, R3, RZ, 0x7 ;  /* 0x0000000300007211 */ /* 0x000fe200078f38ff */
[----:B------:R-:W-:-:S03]  /*9120*/  IMAD.U32 R3, RZ, RZ, UR6 ;  /* 0x00000006ff037e24 */ /* 0x000fc6000f8e00ff */
[----:B------:R-:W-:Y:S02]  /*9130*/  SHF.R.S32.HI R4, RZ, 0x7, R0 ;  /* 0x00000007ff047819 */ /* 0x000fe40000011400 */
[----:B------:R-:W-:Y:S01]  /*9140*/  LOP3.LUT R0, R3, 0x2, RZ, 0xfc, !PT ;  /* 0x0000000203007812 */ /* 0x000fe200078efcff */
[----:B------:R-:W-:Y:S02]  /*9150*/  IMAD.MOV.U32 R3, RZ, RZ, 0x1 ;  /* 0x00000001ff037424 */ /* 0x000fe400078e00ff */
[----:B------:R-:W-:-:S07]  /*9160*/  IMAD.SHL.U32 R4, R4, 0x2, RZ ;  /* 0x0000000204047824 */ /* 0x000fce00078e00ff */
.L_x_87:
[----:B------:R-:W-:Y:S04]  /*9170*/  BSSY B1, `(.L_x_77) ;  /* 0x0000025000017945 */ /* 0x000fe80003800000 */
[----:B------:R-:W-:Y:S05]  /*9180*/  @!P3 BRA `(.L_x_78) ;  /* 0x00000000008cb947 */ /* 0x000fea0003800000 */
[----:B------:R-:W1:Y:S01]  /*9190*/  S2R R6, SR_CgaCtaId ;  /* 0x0000000000067919 */ /* 0x000e620000008800 */
[----:B------:R-:W-:-:S04]  /*91a0*/  MOV R5, 0x400 ;  /* 0x0000040000057802 */ /* 0x000fc80000000f00 */
[----:B-1----:R-:W-:Y:S02]  /*91b0*/  LEA R7, R6, R5, 0x18 ;  /* 0x0000000506077211 */ /* 0x002fe400078ec0ff */
[----:B------:R-:W-:-:S03]  /*91c0*/  SHF.L.U32 R5, R3, 0x1f, RZ ;  /* 0x0000001f03057819 */ /* 0x000fc600000006ff */
[----:B------:R-:W-:-:S04]  /*91d0*/  IMAD R6, R2, 0x8, R7 ;  /* 0x0000000802067824 */ /* 0x000fc800078e0207 */
[----:B------:R-:W1:Y:S02]  /*91e0*/  SYNCS.PHASECHK.TRANS64.TRYWAIT P4, [R6+URZ+0xc028], R5 ;  /* 0x00c02805060075a7 */ /* 0x000e64000808017f */
[----:B-1----:R-:W-:Y:S05]  /*91f0*/  @!P4 BRA `(.L_x_79) ;  /* 0x000000080020c947 */ /* 0x002fea0003800000 */
.L_x_98:
[----:B-1----:R-:W-:-:S04]  /*9200*/  @P2 IMAD.MOV.U32 R5, RZ, RZ, 0x2000 ;  /* 0x00002000ff052424 */ /* 0x002fc800078e00ff */
[----:B------:R1:W-:Y:S02]  /*9210*/  @P2 SYNCS.ARRIVE.TRANS64 RZ, [R6+URZ+0xc000], R5 ;  /* 0x00c0000506ff29a7 */ /* 0x0003e4000800003f */
[----:B-1----:R-:W-:-:S04]  /*9220*/  PRMT R5, R0, 0x9910, RZ ;  /* 0x0000991000057816 */ /* 0x002fc800000000ff */
[----:B------:R-:W-:-:S13]  /*9230*/  ISETP.NE.AND P4, PT, R5, 0x2, PT ;  /* 0x000000020500780c */ /* 0x000fda0003f85270 */
[----:B------:R-:W-:Y:S05]  /*9240*/  @P4 BRA `(.L_x_80) ;  /* 0x0000000000044947 */ /* 0x000fea0003800000 */
[----:B------:R-:W-:Y:S01]  /*9250*/  BPT.TRAP 0x1 ;  /* 0x000000040000795c */ /* 0x000fe20000300000 */
.L_x_80:
[----:B------:R-:W-:Y:S05]  /*9260*/  @P0 BRA `(.L_x_81) ;  /* 0x0000000000040947 */ /* 0x000fea0003800000 */
[----:B------:R-:W-:Y:S01]  /*9270*/  BPT.TRAP 0x1 ;  /* 0x000000040000795c */ /* 0x000fe20000300000 */
.L_x_81:
[----:B------:R-:W-:Y:S01]  /*9280*/  IMAD R7, R2, 0x2000, R7 ;  /* 0x0000200002077824 */ /* 0x000fe200078e0207 */
[----:B------:R-:W-:Y:S01]  /*9290*/  R2UR UR17, R6 ;  /* 0x00000000061172ca */ /* 0x000fe200000e0000 */
[----:B------:R-:W-:Y:S01]  /*92a0*/  ULDC.64 UR4, c[0x0][0x198] ;  /* 0x0000660000047ab9 */ /* 0x000fe20000000a00 */
[----:B------:R-:W-:Y:S01]  /*92b0*/  R2UR UR19, R8 ;  /* 0x00000000081372ca */ /* 0x000fe200000e0000 */
[----:B------:R-:W-:Y:S01]  /*92c0*/  UIADD3 UR4, UP0, UR4, 0x1f0, URZ ;  /* 0x000001f004047890 */ /* 0x000fe2000ff1e03f */
[----:B------:R-:W-:Y:S01]  /*92d0*/  R2UR UR16, R7 ;  /* 0x00000000071072ca */ /* 0x000fe200000e0000 */
[----:B------:R-:W-:Y:S01]  /*92e0*/  UMOV UR8, 0x0 ;  /* 0x0000000000087882 */ /* 0x000fe20000000000 */
[----:B------:R-:W-:Y:S01]  /*92f0*/  UMOV UR9, 0x10000000 ;  /* 0x1000000000097882 */ /* 0x000fe20000000000 */
[----:B------:R-:W-:Y:S01]  /*9300*/  UIADD3.X UR5, URZ, UR5, URZ, UP0, !UPT ;  /* 0x000000053f057290 */ /* 0x000fe200087fe43f */
[----:B------:R-:W-:Y:S01]  /*9310*/  VIADD R5, R2, 0x1 ;  /* 0x0000000102057836 */ /* 0x000fe20000000000 */
[----:B------:R-:W-:-:S04]  /*9320*/  UMOV UR18, URZ ;  /* 0x0000003f00127c82 */ /* 0x000fc80008000000 */
[----:B------:R-:W-:Y:S01]  /*9330*/  UIADD3 UR17, UR17, 0xc000, URZ ;  /* 0x0000c00011117890 */ /* 0x000fe2000fffe03f */
[----:B------:R-:W-:Y:S01]  /*9340*/  ISETP.NE.AND P4, PT, R5, 0x5, PT ;  /* 0x000000050500780c */ /* 0x000fe20003f85270 */
[----:B------:R-:W-:Y:S02]  /*9350*/  USHF.L.U32 UR19, UR19, 0x7, URZ ;  /* 0x0000000713137899 */ /* 0x000fe4000800063f */
[----:B------:R-:W-:Y:S01]  /*9360*/  UIADD3 UR16, UR16, 0x2000, URZ ;  /* 0x0000200010107890 */ /* 0x000fe2000fffe03f */
[----:B------:R-:W-:-:S04]  /*9370*/  SEL R2, RZ, 0x1, P4 ;  /* 0x00000001ff027807 */ /* 0x000fc80002000000 */
[----:B------:R-:W-:Y:S02]  /*9380*/  LOP3.LUT R3, R3, R2, RZ, 0x3c, !PT ;  /* 0x0000000203037212 */ /* 0x000fe400078e3cff */
[----:B------:R-:W-:Y:S02]  /*9390*/  SEL R2, R5, RZ, P4 ;  /* 0x000000ff05027207 */ /* 0x000fe40002000000 */
[----:B------:R1:W-:Y:S02]  /*93a0*/  UTMALDG.4D [UR16], [UR4], desc[UR8] ;  /* 0x00000810040075b4 */ /* 0x0003e40008019000 */
[----:B-1----:R-:W-:-:S03]  /*93b0*/  NOP ;  /* 0x0000000000007918 */ /* 0x002fc60000000000 */
.L_x_78:
[----:B------:R-:W-:Y:S05]  /*93c0*/  BSYNC B1 ;  /* 0x0000000000017941 */ /* 0x000fea0003800000 */
.L_x_77:
[----:B------:R-:W-:Y:S01]  /*93d0*/  ISETP.LT.OR P4, PT, R4, 0x4, !P3 ;  /* 0x000000040400780c */ /* 0x000fe20005f81670 */
[----:B------:R-:W-:-:S12]  /*93e0*/  BSSY B1, `(.L_x_82) ;  /* 0x0000026000017945 */ /* 0x000fd80003800000 */
[----:B------:R-:W-:Y:S05]  /*93f0*/  @P4 BRA `(.L_x_83) ;  /* 0x0000000000904947 */ /* 0x000fea0003800000 */
[----:B------:R-:W1:Y:S01]  /*9400*/  S2R R6, SR_CgaCtaId ;  /* 0x0000000000067919 */ /* 0x000e620000008800 */
[----:B------:R-:W-:Y:S02]  /*9410*/  MOV R5, 0x400 ;  /* 0x0000040000057802 */ /* 0x000fe40000000f00 */
[----:B------:R-:W-:Y:S02]  /*9420*/  SHF.L.U32 R7, R3, 0x1f, RZ ;  /* 0x0000001f03077819 */ /* 0x000fe400000006ff */
[----:B-1----:R-:W-:-:S05]  /*9430*/  LEA R5, R6, R5, 0x18 ;  /* 0x0000000506057211 */ /* 0x002fca00078ec0ff */
[----:B------:R-:W-:-:S04]  /*9440*/  IMAD R6, R2, 0x8, R5 ;  /* 0x0000000802067824 */ /* 0x000fc800078e0205 */
[----:B------:R-:W1:Y:S02]  /*9450*/  SYNCS.PHASECHK.TRANS64.TRYWAIT P4, [R6+URZ+0xc028], R7 ;  /* 0x00c02807060075a7 */ /* 0x000e64000808017f */
[----:B-1----:R-:W-:Y:S05]  /*9460*/  @!P4 BRA `(.L_x_84) ;  /* 0x000000040098c947 */ /* 0x002fea0003800000 */
.L_x_99:
[----:B-1----:R-:W-:-:S04]  /*9470*/  @P1 IMAD.MOV.U32 R7, RZ, RZ, 0x2000 ;  /* 0x00002000ff071424 */ /* 0x002fc800078e00ff */
[----:B------:R1:W-:Y:S02]  /*9480*/  @P1 SYNCS.ARRIVE.TRANS64 RZ, [R6+URZ+0xc000], R7 ;  /* 0x00c0000706ff19a7 */ /* 0x0003e4000800003f */
[----:B-1----:R-:W-:-:S04]  /*9490*/  PRMT R7, R0, 0x9910, RZ ;  /* 0x0000991000077816 */ /* 0x002fc800000000ff */
[----:B------:R-:W-:-:S13]  /*94a0*/  ISETP.NE.AND P4, PT, R7, 0x2, PT ;  /* 0x000000020700780c */ /* 0x000fda0003f85270 */
[----:B------:R-:W-:Y:S05]  /*94b0*/  @P4 BRA `(.L_x_85) ;  /* 0x0000000000044947 */ /* 0x000fea0003800000 */
[----:B------:R-:W-:Y:S01]  /*94c0*/  BPT.TRAP 0x1 ;  /* 0x000000040000795c */ /* 0x000fe20000300000 */
.L_x_85:
[----:B------:R-:W-:Y:S05]  /*94d0*/  @P0 BRA `(.L_x_86) ;  /* 0x0000000000040947 */ /* 0x000fea0003800000 */
[----:B------:R-:W-:Y:S01]  /*94e0*/  BPT.TRAP 0x1 ;  /* 0x000000040000795c */ /* 0x000fe20000300000 */
.L_x_86:
        /* <DEDUP_REMOVED lines=10> */
[----:B------:R-:W-:Y:S01]  /*9590*/  UMOV UR19, URZ ;  /* 0x0000003f00137c82 */ /* 0x000fe20008000000 */
[----:B------:R-:W-:-:S03]  /*95a0*/  VIADD R8, R8, 0x1 ;  /* 0x0000000108087836 */ /* 0x000fc60000000000 */
[----:B------:R-:W-:Y:S01]  /*95b0*/  UIADD3 UR17, UR17, 0xc000, URZ ;  /* 0x0000c00011117890 */ /* 0x000fe2000fffe03f */
[C---:B------:R-:W-:Y:S01]  /*95c0*/  ISETP.NE.AND P4, PT, R2.reuse, 0x5, PT ;  /* 0x000000050200780c */ /* 0x040fe20003f85270 */
[----:B------:R-:W-:Y:S02]  /*95d0*/  USHF.L.U32 UR18, UR18, 0x7, URZ ;  /* 0x0000000712127899 */ /* 0x000fe4000800063f */
[----:B------:R-:W-:Y:S01]  /*95e0*/  UIADD3 UR16, UR16, 0x2000, URZ ;  /* 0x0000200010107890 */ /* 0x000fe2000fffe03f */
[----:B------:R-:W-:Y:S02]  /*95f0*/  SEL R6, RZ, 0x1, P4 ;  /* 0x00000001ff067807 */ /* 0x000fe40002000000 */
[----:B------:R-:W-:Y:S02]  /*9600*/  SEL R2, R2, RZ, P4 ;  /* 0x000000ff02027207 */ /* 0x000fe40002000000 */
[----:B------:R-:W-:-:S04]  /*9610*/  LOP3.LUT R3, R3, R6, RZ, 0x3c, !PT ;  /* 0x0000000603037212 */ /* 0x000fc800078e3cff */
[----:B------:R1:W-:Y:S02]  /*9620*/  UTMALDG.4D [UR16], [UR4], desc[UR8] ;  /* 0x00000810040075b4 */ /* 0x0003e40008019000 */
[----:B-1----:R-:W-:Y:S01]  /*9630*/  NOP ;  /* 0x0000000000007918 */ /* 0x002fe20000000000 */
.L_x_83:
[----:B------:R-:W-:Y:S05]  /*9640*/  BSYNC B1 ;  /* 0x0000000000017941 */ /* 0x000fea0003800000 */
.L_x_82:
[C---:B------:R-:W-:Y:S01]  /*9650*/  ISETP.GT.AND P4, PT, R4.reuse, 0x4, PT ;  /* 0x000000040400780c */ /* 0x040fe20003f84270 */
[----:B------:R-:W-:-:S12]  /*9660*/  VIADD R4, R4, 0xfffffffe ;  /* 0xfffffffe04047836 */ /* 0x000fd80000000000 */
[----:B------:R-:W-:Y:S05]  /*9670*/  @P4 BRA `(.L_x_87) ;  /* 0xfffffff800bc4947 */ /* 0x000fea000383ffff */
[----:B------:R-:W-:Y:S05]  /*9680*/  BSYNC B0 ;  /* 0x0000000000007941 */ /* 0x000fea0003800000 */
.L_x_76:
[----:B------:R-:W-:Y:S05]  /*9690*/  EXIT ;  /* 0x000000000000794d */ /* 0x000fea0003800000 */
.L_x_15:
[----:B--2---:R-:W-:-:S04]  /*96a0*/  IMAD.U32 R3, RZ, RZ, UR7 ;  /* 0x00000007ff037e24 */ /* 0x004fc8000f8e00ff */
[----:B------:R2:W3:Y:S03]  /*96b0*/  SYNCS.PHASECHK.TRANS64.TRYWAIT P1, [R3+URZ+0xc050], R2 ;  /* 0x00c05002030075a7 */ /* 0x0004e6000802017f */
[----:B---3--:R-:W-:Y:S05]  /*96c0*/  @!P1 NANOSLEEP.SYNCS 0x989680 ;  /* 0x009896800000995d */ /* 0x008fea0003900000 */
[----:B------:R-:W3:Y:S02]  /*96d0*/  @!P1 SYNCS.PHASECHK.TRANS64 P1, [R3+URZ+0xc050], R2 ;  /* 0x00c05002030095a7 */ /* 0x000ee4000802007f */
[----:B---3--:R-:W-:Y:S05]  /*96e0*/  @!P1 BRA `(.L_x_15) ;  /* 0xfffffffc00ec9947 */ /* 0x008fea000383ffff */
[----:B------:R-:W-:Y:S05]  /*96f0*/  BRA `(.L_x_88) ;  /* 0xffffff7400847947 */ /* 0x000fea000383ffff */
.L_x_17:
[----:B--2---:R-:W-:-:S04]  /*9700*/  IMAD.U32 R3, RZ, RZ, UR37 ;  /* 0x00000025ff037e24 */ /* 0x004fc8000f8e00ff */
[----:B------:R2:W3:Y:S03]  /*9710*/  SYNCS.PHASECHK.TRANS64.TRYWAIT P1, [R3+URZ+0xc000], R2 ;  /* 0x00c00002030075a7 */ /* 0x0004e6000802017f */
[----:B---3--:R-:W-:Y:S05]  /*9720*/  @!P1 NANOSLEEP.SYNCS 0x989680 ;  /* 0x009896800000995d */ /* 0x008fea0003900000 */
[----:B------:R-:W3:Y:S02]  /*9730*/  @!P1 SYNCS.PHASECHK.TRANS64 P1, [R3+URZ+0xc000], R2 ;  /* 0x00c00002030095a7 */ /* 0x000ee4000802007f */
[----:B---3--:R-:W-:Y:S05]  /*9740*/  @!P1 BRA `(.L_x_17) ;  /* 0xfffffffc00ec9947 */ /* 0x008fea000383ffff */
[----:B------:R-:W-:Y:S05]  /*9750*/  BRA `(.L_x_89) ;  /* 0xffffff7400807947 */ /* 0x000fea000383ffff */
.L_x_18:
[----:B--2---:R-:W-:-:S04]  /*9760*/  IMAD.U32 R4, RZ, RZ, UR10 ;  /* 0x0000000aff047e24 */ /* 0x004fc8000f8e00ff */
[----:B------:R2:W3:Y:S03]  /*9770*/  SYNCS.PHASECHK.TRANS64.TRYWAIT P1, [R4+URZ], R3 ;  /* 0x00000003040075a7 */ /* 0x0004e6000802017f */
[----:B---3--:R-:W-:Y:S05]  /*9780*/  @!P1 NANOSLEEP.SYNCS 0x989680 ;  /* 0x009896800000995d */ /* 0x008fea0003900000 */
[----:B------:R-:W3:Y:S02]  /*9790*/  @!P1 SYNCS.PHASECHK.TRANS64 P1, [R4+URZ], R3 ;  /* 0x00000003040095a7 */ /* 0x000ee4000802007f */
[----:B---3--:R-:W-:Y:S05]  /*97a0*/  @!P1 BRA `(.L_x_18) ;  /* 0xfffffffc00ec9947 */ /* 0x008fea000383ffff */
[----:B------:R-:W-:Y:S05]  /*97b0*/  BRA `(.L_x_90) ;  /* 0xffffff74008c7947 */ /* 0x000fea000383ffff */
.L_x_20:
[----:B--2---:R-:W-:-:S04]  /*97c0*/  IMAD.U32 R11, RZ, RZ, UR37 ;  /* 0x00000025ff0b7e24 */ /* 0x004fc8000f8e00ff */
[----:B------:R2:W4:Y:S03]  /*97d0*/  SYNCS.PHASECHK.TRANS64.TRYWAIT P1, [R11+URZ+0xc008], R2 ;  /* 0x00c008020b0075a7 */ /* 0x000526000802017f */
[----:B----4-:R-:W-:Y:S05]  /*97e0*/  @!P1 NANOSLEEP.SYNCS 0x989680 ;  /* 0x009896800000995d */ /* 0x010fea0003900000 */
[----:B------:R-:W4:Y:S02]  /*97f0*/  @!P1 SYNCS.PHASECHK.TRANS64 P1, [R11+URZ+0xc008], R2 ;  /* 0x00c008020b0095a7 */ /* 0x000f24000802007f */
[----:B----4-:R-:W-:Y:S05]  /*9800*/  @!P1 BRA `(.L_x_20) ;  /* 0xfffffffc00ec9947 */ /* 0x010fea000383ffff */
[----:B------:R-:W-:Y:S05]  /*9810*/  BRA `(.L_x_91) ;  /* 0xffffffa000d87947 */ /* 0x000fea000383ffff */
.L_x_25:
[----:B-1----:R-:W-:-:S04]  /*9820*/  IMAD.U32 R4, RZ, RZ, UR6 ;  /* 0x00000006ff047e24 */ /* 0x002fc8000f8e00ff */
[----:B------:R1:W2:Y:S03]  /*9830*/  SYNCS.PHASECHK.TRANS64.TRYWAIT P2, [R4+URZ+0xc000], R3 ;  /* 0x00c00003040075a7 */ /* 0x0002a6000804017f */
[----:B--2---:R-:W-:Y:S05]  /*9840*/  @!P2 NANOSLEEP.SYNCS 0x989680 ;  /* 0x009896800000a95d */ /* 0x004fea0003900000 */
[----:B------:R-:W2:Y:S02]  /*9850*/  @!P2 SYNCS.PHASECHK.TRANS64 P2, [R4+URZ+0xc000], R3 ;  /* 0x00c000030400a5a7 */ /* 0x000ea4000804007f */
[----:B--2---:R-:W-:Y:S05]  /*9860*/  @!P2 BRA `(.L_x_25) ;  /* 0xfffffffc00eca947 */ /* 0x004fea000383ffff */
[----:B------:R-:W-:Y:S05]  /*9870*/  BRA `(.L_x_92) ;  /* 0xffffffa400c07947 */ /* 0x000fea000383ffff */
.L_x_29:
[----:B-1----:R-:W-:-:S04]  /*9880*/  IMAD.U32 R12, RZ, RZ, UR6 ;  /* 0x00000006ff0c7e24 */ /* 0x002fc8000f8e00ff */
[----:B------:R1:W2:Y:S03]  /*9890*/  SYNCS.PHASECHK.TRANS64.TRYWAIT P2, [R12+URZ+0xc000], R23 ;  /* 0x00c000170c0075a7 */ /* 0x0002a6000804017f */
[----:B--2---:R-:W-:Y:S05]  /*98a0*/  @!P2 NANOSLEEP.SYNCS 0x989680 ;  /* 0x009896800000a95d */ /* 0x004fea0003900000 */
[----:B------:R-:W2:Y:S02]  /*98b0*/  @!P2 SYNCS.PHASECHK.TRANS64 P2, [R12+URZ+0xc000], R23 ;  /* 0x00c000170c00a5a7 */ /* 0x000ea4000804007f */
[----:B--2---:R-:W-:Y:S05]  /*98c0*/  @!P2 BRA `(.L_x_29) ;  /* 0xfffffffc00eca947 */ /* 0x004fea000383ffff */
[----:B------:R-:W-:Y:S05]  /*98d0*/  BRA `(.L_x_28) ;  /* 0xffffffd400747947 */ /* 0x000fea000383ffff */
.L_x_45:
[----:B--2---:R-:W-:-:S04]  /*98e0*/  IMAD.U32 R3, RZ, RZ, UR4 ;  /* 0x00000004ff037e24 */ /* 0x004fc8000f8e00ff */
[----:B------:R2:W3:Y:S03]  /*98f0*/  SYNCS.PHASECHK.TRANS64.TRYWAIT P0, [R3+URZ+0xc098], R0 ;  /* 0x00c09800030075a7 */ /* 0x0004e6000800017f */
[----:B---3--:R-:W-:Y:S05]  /*9900*/  @!P0 NANOSLEEP.SYNCS 0x989680 ;  /* 0x009896800000895d */ /* 0x008fea0003900000 */
[----:B------:R-:W3:Y:S02]  /*9910*/  @!P0 SYNCS.PHASECHK.TRANS64 P0, [R3+URZ+0xc098], R0 ;  /* 0x00c09800030085a7 */ /* 0x000ee4000800007f */
[----:B---3--:R-:W-:Y:S05]  /*9920*/  @!P0 BRA `(.L_x_45) ;  /* 0xfffffffc00ec8947 */ /* 0x008fea000383ffff */
[----:B------:R-:W-:Y:S05]  /*9930*/  BRA `(.L_x_93) ;  /* 0xffffffdc00e47947 */ /* 0x000fea000383ffff */
.L_x_58:
[----:B--2---:R2:W4:Y:S02]  /*9940*/  SYNCS.PHASECHK.TRANS64.TRYWAIT P0, [R4+URZ+0xc060], R3 ;  /* 0x00c06003040075a7 */ /* 0x004524000800017f */
[----:B----4-:R-:W-:Y:S05]  /*9950*/  @!P0 NANOSLEEP.SYNCS 0x989680 ;  /* 0x009896800000895d */ /* 0x010fea0003900000 */
[----:B------:R-:W4:Y:S02]  /*9960*/  @!P0 SYNCS.PHASECHK.TRANS64 P0, [R4+URZ+0xc060], R3 ;  /* 0x00c06003040085a7 */ /* 0x000f24000800007f */
[----:B----4-:R-:W-:Y:S05]  /*9970*/  @!P0 BRA `(.L_x_58) ;  /* 0xfffffffc00f08947 */ /* 0x010fea000383ffff */
[----:B------:R-:W-:Y:S05]  /*9980*/  BRA `(.L_x_94) ;  /* 0xffffffec008c7947 */ /* 0x000fea000383ffff */
.L_x_63:
[----:B-1----:R1:W2:Y:S02]  /*9990*/  SYNCS.PHASECHK.TRANS64.TRYWAIT P0, [R5+URZ+0xc028], R2 ;  /* 0x00c02802050075a7 */ /* 0x0022a4000800017f */
[----:B--2---:R-:W-:Y:S05]  /*99a0*/  @!P0 NANOSLEEP.SYNCS 0x989680 ;  /* 0x009896800000895d */ /* 0x004fea0003900000 */
[----:B------:R-:W2:Y:S02]  /*99b0*/  @!P0 SYNCS.PHASECHK.TRANS64 P0, [R5+URZ+0xc028], R2 ;  /* 0x00c02802050085a7 */ /* 0x000ea4000800007f */
[----:B--2---:R-:W-:Y:S05]  /*99c0*/  @!P0 BRA `(.L_x_63) ;  /* 0xfffffffc00f08947 */ /* 0x004fea000383ffff */
[----:B------:R-:W-:Y:S05]  /*99d0*/  BRA `(.L_x_95) ;  /* 0xfffffff000107947 */ /* 0x000fea000383ffff */
.L_x_68:
[----:B-1----:R1:W2:Y:S02]  /*99e0*/  SYNCS.PHASECHK.TRANS64.TRYWAIT P0, [R5+URZ+0xc060], R6 ;  /* 0x00c06006050075a7 */ /* 0x0022a4000800017f */
[----:B--2---:R-:W-:Y:S05]  /*99f0*/  @!P0 NANOSLEEP.SYNCS 0x989680 ;  /* 0x009896800000895d */ /* 0x004fea0003900000 */
[----:B------:R-:W2:Y:S02]  /*9a00*/  @!P0 SYNCS.PHASECHK.TRANS64 P0, [R5+URZ+0xc060], R6 ;  /* 0x00c06006050085a7 */ /* 0x000ea4000800007f */
[----:B--2---:R-:W-:Y:S05]  /*9a10*/  @!P0 BRA `(.L_x_68) ;  /* 0xfffffffc00f08947 */ /* 0x004fea000383ffff */
[----:B------:R-:W-:Y:S05]  /*9a20*/  BRA `(.L_x_96) ;  /* 0xfffffff0008c7947 */ /* 0x000fea000383ffff */
.L_x_73:
[----:B-1----:R1:W2:Y:S02]  /*9a30*/  SYNCS.PHASECHK.TRANS64.TRYWAIT P0, [R4+URZ+0xc028], R7 ;  /* 0x00c02807040075a7 */ /* 0x0022a4000800017f */
[----:B--2---:R-:W-:Y:S05]  /*9a40*/  @!P0 NANOSLEEP.SYNCS 0x989680 ;  /* 0x009896800000895d */ /* 0x004fea0003900000 */
[----:B------:R-:W2:Y:S02]  /*9a50*/  @!P0 SYNCS.PHASECHK.TRANS64 P0, [R4+URZ+0xc028], R7 ;  /* 0x00c02807040085a7 */ /* 0x000ea4000800007f */
[----:B--2---:R-:W-:Y:S05]  /*9a60*/  @!P0 BRA `(.L_x_73) ;  /* 0xfffffffc00f08947 */ /* 0x004fea000383ffff */
[----:B------:R-:W-:Y:S05]  /*9a70*/  BRA `(.L_x_97) ;  /* 0xfffffff400147947 */ /* 0x000fea000383ffff */
.L_x_79:
[----:B-1----:R1:W2:Y:S02]  /*9a80*/  SYNCS.PHASECHK.TRANS64.TRYWAIT P4, [R6+URZ+0xc028], R5 ;  /* 0x00c02805060075a7 */ /* 0x0022a4000808017f */
[----:B--2---:R-:W-:Y:S05]  /*9a90*/  @!P4 NANOSLEEP.SYNCS 0x989680 ;  /* 0x009896800000c95d */ /* 0x004fea0003900000 */
[----:B------:R-:W2:Y:S02]  /*9aa0*/  @!P4 SYNCS.PHASECHK.TRANS64 P4, [R6+URZ+0xc028], R5 ;  /* 0x00c028050600c5a7 */ /* 0x000ea4000808007f */
[----:B--2---:R-:W-:Y:S05]  /*9ab0*/  @!P4 BRA `(.L_x_79) ;  /* 0xfffffffc00f0c947 */ /* 0x004fea000383ffff */
[----:B------:R-:W-:Y:S05]  /*9ac0*/  BRA `(.L_x_98) ;  /* 0xfffffff400cc7947 */ /* 0x000fea000383ffff */
.L_x_84:
[----:B-1----:R1:W2:Y:S02]  /*9ad0*/  SYNCS.PHASECHK.TRANS64.TRYWAIT P4, [R6+URZ+0xc028], R7 ;  /* 0x00c02807060075a7 */ /* 0x0022a4000808017f */
[----:B--2---:R-:W-:Y:S05]  /*9ae0*/  @!P4 NANOSLEEP.SYNCS 0x989680 ;  /* 0x009896800000c95d */ /* 0x004fea0003900000 */
[----:B------:R-:W2:Y:S02]  /*9af0*/  @!P4 SYNCS.PHASECHK.TRANS64 P4, [R6+URZ+0xc028], R7 ;  /* 0x00c028070600c5a7 */ /* 0x000ea4000808007f */
[----:B--2---:R-:W-:Y:S05]  /*9b00*/  @!P4 BRA `(.L_x_84) ;  /* 0xfffffffc00f0c947 */ /* 0x004fea000383ffff */
[----:B------:R-:W-:Y:S05]  /*9b10*/  BRA `(.L_x_99) ;  /* 0xfffffff800547947 */ /* 0x000fea000383ffff */
        .weak           $__internal_0_$__cuda_sm20_rcp_rn_f32_slowpath
        .type           $__internal_0_$__cuda_sm20_rcp_rn_f32_slowpath,@function
        .size           $__internal_0_$__cuda_sm20_rcp_rn_f32_slowpath,(.L_x_105 - $__internal_0_$__cuda_sm20_rcp_rn_f32_slowpath)
$__internal_0_$__cuda_sm20_rcp_rn_f32_slowpath:
[----:B------:R-:W-:Y:S01]  /*9b20*/  IMAD.SHL.U32 R0, R2, 0x2, RZ ;  /* 0x0000000202007824 */ /* 0x000fe200078e00ff */
[----:B------:R-:W-:Y:S04]  /*9b30*/  BSSY B2, `(.L_x_100) ;  /* 0x0000030000027945 */ /* 0x000fe80003800000 */
[----:B------:R-:W-:-:S04]  /*9b40*/  SHF.R.U32.HI R16, RZ, 0x18, R0 ;  /* 0x00000018ff107819 */ /* 0x000fc80000011600 */
[----:B------:R-:W-:-:S13]  /*9b50*/  ISETP.NE.U32.AND P0, PT, R16, RZ, PT ;  /* 0x000000ff1000720c */ /* 0x000fda0003f05070 */
[----:B------:R-:W-:Y:S05]  /*9b60*/  @P0 BRA `(.L_x_101) ;  /* 0x0000000000280947 */ /* 0x000fea0003800000 */
[----:B------:R-:W-:-:S05]  /*9b70*/  IMAD.SHL.U32 R0, R2, 0x2, RZ ;  /* 0x0000000202007824 */ /* 0x000fca00078e00ff */
[----:B------:R-:W-:-:S13]  /*9b80*/  ISETP.NE.AND P0, PT, R0, RZ, PT ;  /* 0x000000ff0000720c */ /* 0x000fda0003f05270 */
[----:B------:R-:W-:Y:S01]  /*9b90*/  @P0 FFMA R6, R2, 1.84467440737095516160e+19, RZ ;  /* 0x5f80000002060823 */ /* 0x000fe200000000ff */
[----:B------:R-:W-:Y:S08]  /*9ba0*/  @!P0 MUFU.RCP R5, R2 ;  /* 0x0000000200058308 */ /* 0x000ff00000001000 */
[----:B------:R-:W1:Y:S02]  /*9bb0*/  @P0 MUFU.RCP R7, R6 ;  /* 0x0000000600070308 */ /* 0x000e640000001000 */
[----:B-1----:R-:W-:-:S04]  /*9bc0*/  @P0 FFMA R0, R6, R7, -1 ;  /* 0xbf80000006000423 */ /* 0x002fc80000000007 */
[----:B------:R-:W-:-:S04]  /*9bd0*/  @P0 FADD.FTZ R0, -R0, -RZ ;  /* 0x800000ff00000221 */ /* 0x000fc80000010100 */
[----:B------:R-:W-:-:S04]  /*9be0*/  @P0 FFMA R0, R7, R0, R7 ;  /* 0x0000000007000223 */ /* 0x000fc80000000007 */
[----:B------:R-:W-:Y:S01]  /*9bf0*/  @P0 FFMA R5, R0, 1.84467440737095516160e+19, RZ ;  /* 0x5f80000000050823 */ /* 0x000fe200000000ff */
[----:B------:R-:W-:Y:S06]  /*9c00*/  BRA `(.L_x_102) ;  /* 0x0000000000887947 */ /* 0x000fec0003800000 */
.L_x_101:
[----:B------:R-:W-:-:S05]  /*9c10*/  VIADD R17, R16, 0xffffff03 ;  /* 0xffffff0310117836 */ /* 0x000fca0000000000 */
[----:B------:R-:W-:-:S13]  /*9c20*/  ISETP.GT.U32.AND P0, PT, R17, 0x1, PT ;  /* 0x000000011100780c */ /* 0x000fda0003f04070 */
[----:B------:R-:W-:Y:S05]  /*9c30*/  @P0 BRA `(.L_x_103) ;  /* 0x0000000000780947 */ /* 0x000fea0003800000 */
[----:B------:R-:W-:Y:S01]  /*9c40*/  LOP3.LUT R0, R2, 0x7fffff, RZ, 0xc0, !PT ;  /* 0x007fffff02007812 */ /* 0x000fe200078ec0ff */
[----:B------:R-:W-:-:S03]  /*9c50*/  IMAD.MOV.U32 R12, RZ, RZ, 0x3 ;  /* 0x00000003ff0c7424 */ /* 0x000fc600078e00ff */
[----:B------:R-:W-:Y:S02]  /*9c60*/  LOP3.LUT R0, R0, 0x3f800000, RZ, 0xfc, !PT ;  /* 0x3f80000000007812 */ /* 0x000fe400078efcff */
[----:B------:R-:W-:Y:S02]  /*9c70*/  SHF.L.U32 R12, R12, R17, RZ ;  /* 0x000000110c0c7219 */ /* 0x000fe400000006ff */
[----:B------:R-:W1:Y:S02]  /*9c80*/  MUFU.RCP R5, R0 ;  /* 0x0000000000057308 */ /* 0x000e640000001000 */
[----:B-1----:R-:W-:-:S04]  /*9c90*/  FFMA R6, R0, R5, -1 ;  /* 0xbf80000000067423 */ /* 0x002fc80000000005 */
[----:B------:R-:W-:-:S04]  /*9ca0*/  FADD.FTZ R6, -R6, -RZ ;  /* 0x800000ff06067221 */ /* 0x000fc80000010100 */
[CCC-:B------:R-:W-:Y:S01]  /*9cb0*/  FFMA.RM R7, R5.reuse, R6.reuse, R5.reuse ;  /* 0x0000000605077223 */ /* 0x1c0fe20000004005 */
[----:B------:R-:W-:-:S04]  /*9cc0*/  FFMA.RP R6, R5, R6, R5 ;  /* 0x0000000605067223 */ /* 0x000fc80000008005 */
[C---:B------:R-:W-:Y:S02]  /*9cd0*/  LOP3.LUT R5, R7.reuse, 0x7fffff, RZ, 0xc0, !PT ;  /* 0x007fffff07057812 */ /* 0x040fe400078ec0ff */
[----:B------:R-:W-:Y:S02]  /*9ce0*/  FSETP.NEU.FTZ.AND P0, PT, R7, R6, PT ;  /* 0x000000060700720b */ /* 0x000fe40003f1d000 */
[----:B------:R-:W-:Y:S02]  /*9cf0*/  LOP3.LUT R5, R5, 0x800000, RZ, 0xfc, !PT ;  /* 0x0080000005057812 */ /* 0x000fe400078efcff */
[----:B------:R-:W-:Y:S02]  /*9d00*/  SEL R6, RZ, 0xffffffff, !P0 ;  /* 0xffffffffff067807 */ /* 0x000fe40004000000 */
[----:B------:R-:W-:-:S03]  /*9d10*/  LOP3.LUT R12, R12, R5, RZ, 0xc0, !PT ;  /* 0x000000050c0c7212 */ /* 0x000fc600078ec0ff */
[----:B------:R-:W-:Y:S01]  /*9d20*/  IMAD.MOV R6, RZ, RZ, -R6 ;  /* 0x000000ffff067224 */ /* 0x000fe200078e0a06 */
[----:B------:R-:W-:-:S04]  /*9d30*/  SHF.R.U32.HI R12, RZ, R17, R12 ;  /* 0x00000011ff0c7219 */ /* 0x000fc8000001160c */
[----:B------:R-:W-:Y:S02]  /*9d40*/  LOP3.LUT P1, RZ, R6, R17, R5, 0xf8, !PT ;  /* 0x0000001106ff7212 */ /* 0x000fe4000782f805 */
[C---:B------:R-:W-:Y:S02]  /*9d50*/  LOP3.LUT P0, RZ, R12.reuse, 0x1, RZ, 0xc0, !PT ;  /* 0x000000010cff7812 */ /* 0x040fe4000780c0ff */
[----:B------:R-:W-:-:S04]  /*9d60*/  LOP3.LUT P2, RZ, R12, 0x2, RZ, 0xc0, !PT ;  /* 0x000000020cff7812 */ /* 0x000fc8000784c0ff */
[----:B------:R-:W-:Y:S02]  /*9d70*/  PLOP3.LUT P0, PT, P0, P1, P2, 0xe0, 0x0 ;  /* 0x000000000000781c */ /* 0x000fe40000703c20 */
[----:B------:R-:W-:Y:S02]  /*9d80*/  LOP3.LUT P1, RZ, R2, 0x7fffff, RZ, 0xc0, !PT ;  /* 0x007fffff02ff7812 */ /* 0x000fe4000782c0ff */
[----:B------:R-:W-:-:S05]  /*9d90*/  SEL R0, RZ, 0x1, !P0 ;  /* 0x00000001ff007807 */ /* 0x000fca0004000000 */
[----:B------:R-:W-:-:S05]  /*9da0*/  IMAD.MOV R0, RZ, RZ, -R0 ;  /* 0x000000ffff007224 */ /* 0x000fca00078e0a00 */
[----:B------:R-:W-:Y:S01]  /*9db0*/  ISETP.GE.AND P0, PT, R0, RZ, PT ;  /* 0x000000ff0000720c */ /* 0x000fe20003f06270 */
[----:B------:R-:W-:-:S05]  /*9dc0*/  VIADD R0, R16, 0xffffff04 ;  /* 0xffffff0410007836 */ /* 0x000fca0000000000 */
[----:B------:R-:W-:-:S07]  /*9dd0*/  SHF.R.U32.HI R5, RZ, R0, R5 ;  /* 0x00000000ff057219 */ /* 0x000fce0000011605 */
[----:B------:R-:W-:-:S04]  /*9de0*/  @!P0 VIADD R5, R5, 0x1 ;  /* 0x0000000105058836 */ /* 0x000fc80000000000 */
[----:B------:R-:W-:-:S05]  /*9df0*/  @!P1 IMAD.SHL.U32 R5, R5, 0x2, RZ ;  /* 0x0000000205059824 */ /* 0x000fca00078e00ff */
[----:B------:R-:W-:Y:S01]  /*9e00*/  LOP3.LUT R5, R5, 0x80000000, R2, 0xf8, !PT ;  /* 0x8000000005057812 */ /* 0x000fe200078ef802 */
[----:B------:R-:W-:Y:S06]  /*9e10*/  BRA `(.L_x_102) ;  /* 0x0000000000047947 */ /* 0x000fec0003800000 */
.L_x_103:
[----:B------:R1:W2:Y:S02]  /*9e20*/  MUFU.RCP R5, R2 ;  /* 0x0000000200057308 */ /* 0x0002a40000001000 */
.L_x_102:
[----:B------:R-:W-:Y:S05]  /*9e30*/  BSYNC B2 ;  /* 0x0000000000027941 */ /* 0x000fea0003800000 */
.L_x_100:
[----:B------:R-:W-:Y:S02]  /*9e40*/  IMAD.MOV.U32 R6, RZ, RZ, R9 ;  /* 0x000000ffff067224 */ /* 0x000fe400078e0009 */
[----:B------:R-:W-:-:S04]  /*9e50*/  IMAD.MOV.U32 R7, RZ, RZ, 0x0 ;  /* 0x00000000ff077424 */ /* 0x000fc800078e00ff */
[----:B-12---:R-:W-:Y:S05]  /*9e60*/  RET.REL.NODEC R6 `(_ZN7cutlass13device_kernelINS_4fmha6kernel28FmhaKernelTmaWarpSpecializedINS1_10collective30FmhaMainloopTmaWarpSpecializedINS_12float_e4m3_tEffN4cute5tupleIJNS7_1CILi128EEESA_NS9_ILi64EEEEEENS8_IJiNS9_ILi1EEENS8_IJiiEEEEEESF_NS8_IJSD_iSE_EEENS4_13DefaultFusionEJEEENS4_15FmhaFwdEpilogueIS6_fNS8_IJSB_SB_SA_EEEEENS2_23IndividualTileSchedulerEJEEEEEvNT_6ParamsE) ;  /* 0xffffff6006647950 */ /* 0x006fea0003c3ffff */
.L_x_104:
[----:B------:R-:W-:-:S00]  /*9e70*/  BRA `(.L_x_104) ;  /* 0xfffffffc00fc7947 */ /* 0x000fc0000383ffff */
[----:B------:R-:W-:-:S00]  /*9e80*/  NOP ;  /* 0x0000000000007918 */ /* 0x000fc00000000000 */
[----:B------:R-:W-:-:S00]  /*9e90*/  NOP ;  /* 0x0000000000007918 */ /* 0x000fc00000000000 */
[----:B------:R-:W-:-:S00]  /*9ea0*/  NOP ;  /* 0x0000000000007918 */ /* 0x000fc00000000000 */
[----:B------:R-:W-:-:S00]  /*9eb0*/  NOP ;  /* 0x0000000000007918 */ /* 0x000fc00000000000 */
[----:B------:R-:W-:-:S00]  /*9ec0*/  NOP ;  /* 0x0000000000007918 */ /* 0x000fc00000000000 */
[----:B------:R-:W-:-:S00]  /*9ed0*/  NOP ;  /* 0x0000000000007918 */ /* 0x000fc00000000000 */
[----:B------:R-:W-:-:S00]  /*9ee0*/  NOP ;  /* 0x0000000000007918 */ /* 0x000fc00000000000 */
[----:B------:R-:W-:-:S00]  /*9ef0*/  NOP ;  /* 0x0000000000007918 */ /* 0x000fc00000000000 */
.L_x_105:


//--------------------- .nv.global.init           --------------------------
	.section	.nv.global.init,"aw",@progbits
.nv.global.init:
	.type		$str$24,@object
	.size		$str$24,($str$25 - $str$24)
$str$24:
        /*0000*/ 	.byte	0x28, 0x61, 0x64, 0x64, 0x72, 0x65, 0x73, 0x73, 0x20, 0x26, 0x20, 0x6d, 0x61, 0x73, 0x6b, 0x29
        /*0010*/ 	.byte	0x20, 0x3d, 0x3d, 0x20, 0x30, 0x00
	.type		$str$25,@object
	.size		$str$25,(__unnamed_1 - $str$25)
$str$25:
        /*0016*/ 	.byte	0x2f, 0x74, 0x6d, 0x70, 0x2f, 0x63, 0x75, 0x74, 0x6c, 0x61, 0x73, 0x73, 0x5f, 0x73, 0x77, 0x65
        /*0026*/ 	.byte	0x65, 0x70, 0x5f, 0x73, 0x72, 0x63, 0x2f, 0x69, 0x6e, 0x63, 0x6c, 0x75, 0x64, 0x65, 0x2f, 0x63
        /*0036*/ 	.byte	0x75, 0x74, 0x65, 0x2f, 0x70, 0x6f, 0x69, 0x6e, 0x74, 0x65, 0x72, 0x5f, 0x66, 0x6c, 0x61, 0x67
        /*0046*/ 	.byte	0x67, 0x65, 0x64, 0x2e, 0x68, 0x70, 0x70, 0x00
	.type		__unnamed_1,@object
	.size		__unnamed_1,(.L_0 - __unnamed_1)
__unnamed_1:
        /*004e*/ 	.byte	0x61, 0x75, 0x74, 0x6f, 0x20, 0x63, 0x75, 0x74, 0x65, 0x3a, 0x3a, 0x61, 0x73, 0x5f, 0x70, 0x6f
        /* <DEDUP_REMOVED lines=27> */
        /*020e*/ 	.byte	0x43, 0x3c, 0x30, 0x3e, 0x3e, 0x3e, 0x3e, 0x3e, 0x5d, 0x00
.L_0:


//--------------------- .nv.shared._ZN7cutlass13device_kernelINS_4fmha6kernel28FmhaKernelTmaWarpSpecializedINS1_10collective30FmhaMainloopTmaWarpSpecializedINS_12float_e4m3_tEffN4cute5tupleIJNS7_1CILi128EEESA_NS9_ILi64EEEEEENS8_IJiNS9_ILi1EEENS8_IJiiEEEEEESF_NS8_IJSD_iSE_EEENS4_13DefaultFusionEJEEENS4_15FmhaFwdEpilogueIS6_fNS8_IJSB_SB_SA_EEEEENS2_23IndividualTileSchedulerEJEEEEEvNT_6ParamsE --------------------------
	.section	.nv.shared._ZN7cutlass13device_kernelINS_4fmha6kernel28FmhaKernelTmaWarpSpecializedINS1_10collective30FmhaMainloopTmaWarpSpecializedINS_12float_e4m3_tEffN4cute5tupleIJNS7_1CILi128EEESA_NS9_ILi64EEEEEENS8_IJiNS9_ILi1EEENS8_IJiiEEEEEESF_NS8_IJSD_iSE_EEENS4_13DefaultFusionEJEEENS4_15FmhaFwdEpilogueIS6_fNS8_IJSB_SB_SA_EEEEENS2_23IndividualTileSchedulerEJEEEEEvNT_6ParamsE,"aw",@nobits
	.sectionflags	@""
	.align	16
	.zero		1024


//--------------------- .nv.shared.reserved.0     --------------------------
	.section	.nv.shared.reserved.0,"aw",@nobits
	.weak		__nv_reservedSMEM_offset_0_alias
	.size		__nv_reservedSMEM_offset_0_alias, 0, 0
	.other		__nv_reservedSMEM_offset_0_alias,@"STO_CUDA_RESERVED_SHARED STV_DEFAULT"
__nv_reservedSMEM_offset_0_alias:
	.zero		0


//--------------------- .nv.global                --------------------------
	.section	.nv.global,"aw",@nobits
.nv.global:
	.type		_ZN39_INTERNAL_1b34ca2f_4_k_cu_bab7836a_35434cute1_E,@object
	.size		_ZN39_INTERNAL_1b34ca2f_4_k_cu_bab7836a_35434cute1_E,(_ZN39_INTERNAL_1b34ca2f_4_k_cu_bab7836a_35434cuda3std3__45__cpo6cbeginE - _ZN39_INTERNAL_1b34ca2f_4_k_cu_bab7836a_35434cute1_E)
_ZN39_INTERNAL_1b34ca2f_4_k_cu_bab7836a_35434cute1_E:
	.zero		1
	.type		_ZN39_INTERNAL_1b34ca2f_4_k_cu_bab7836a_35434cuda3std3__45__cpo6cbeginE,@object
	.size		_ZN39_INTERNAL_1b34ca2f_4_k_cu_bab7836a_35434cuda3std3__45__cpo6cbeginE,(_ZN39_INTERNAL_1b34ca2f_4_k_cu_bab7836a_35434cuda3std3__48in_placeE - _ZN39_INTERNAL_1b34ca2f_4_k_cu_bab7836a_35434cuda3std3__45__cpo6cbeginE)
_ZN39_INTERNAL_1b34ca2f_4_k_cu_bab7836a_35434cuda3std3__45__cpo6cbeginE:
	.zero		1
	.type		_ZN39_INTERNAL_1b34ca2f_4_k_cu_bab7836a_35434cuda3std3__48in_placeE,@object
	.size		_ZN39_INTERNAL_1b34ca2f_4_k_cu_bab7836a_35434cuda3std3__48in_placeE,(_ZN39_INTERNAL_1b34ca2f_4_k_cu_bab7836a_35434cuda3std6ranges3__45__cpo9iter_moveE - _ZN39_INTERNAL_1b34ca2f_4_k_cu_bab7836a_35434cuda3std3__48in_placeE)
_ZN39_INTERNAL_1b34ca2f_4_k_cu_bab7836a_35434cuda3std3__48in_placeE:
	.zero		1
	.type		_ZN39_INTERNAL_1b34ca2f_4_k_cu_bab7836a_35434cuda3std6ranges3__45__cpo9iter_moveE,@object
	.size		_ZN39_INTERNAL_1b34ca2f_4_k_cu_bab7836a_35434cuda3std6ranges3__45__cpo9iter_moveE,(_ZN39_INTERNAL_1b34ca2f_4_k_cu_bab7836a_35434cuda3std3__45__cpo5beginE - _ZN39_INTERNAL_1b34ca2f_4_k_cu_bab7836a_35434cuda3std6ranges3__45__cpo9iter_moveE)
_ZN39_INTERNAL_1b34ca2f_4_k_cu_bab7836a_35434cuda3std6ranges3__45__cpo9iter_moveE:
	.zero		1
	.type		_ZN39_INTERNAL_1b34ca2f_4_k_cu_bab7836a_35434cuda3std3__45__cpo5beginE,@object
	.size		_ZN39_INTERNAL_1b34ca2f_4_k_cu_bab7836a_35434cuda3std3__45__cpo5beginE,(_ZN39_INTERNAL_1b34ca2f_4_k_cu_bab7836a_35434cuda3std3__441_GLOBAL__N__1b34ca2f_4_k_cu_bab7836a_35436ignoreE - _ZN39_INTERNAL_1b34ca2f_4_k_cu_bab7836a_35434cuda3std3__45__cpo5beginE)
_ZN39_INTERNAL_1b34ca2f_4_k_cu_bab7836a_35434cuda3std3__45__cpo5beginE:
	.zero		1
	.type		_ZN39_INTERNAL_1b34ca2f_4_k_cu_bab7836a_35434cuda3std3__441_GLOBAL__N__1b34ca2f_4_k_cu_bab7836a_35436ignoreE,@object
	.size		_ZN39_INTERNAL_1b34ca2f_4_k_cu_bab7836a_35434cuda3std3__441_GLOBAL__N__1b34ca2f_4_k_cu_bab7836a_35436ignoreE,(_ZN39_INTERNAL_1b34ca2f_4_k_cu_bab7836a_35434cute7productE - _ZN39_INTERNAL_1b34ca2f_4_k_cu_bab7836a_35434cuda3std3__441_GLOBAL__N__1b34ca2f_4_k_cu_bab7836a_35436ignoreE)
_ZN39_INTERNAL_1b34ca2f_4_k_cu_bab7836a_35434cuda3std3__441_GLOBAL__N__1b34ca2f_4_k_cu_bab7836a_35436ignoreE:
	.zero		1
	.type		_ZN39_INTERNAL_1b34ca2f_4_k_cu_bab7836a_35434cute7productE,@object
	.size		_ZN39_INTERNAL_1b34ca2f_4_k_cu_bab7836a_35434cute7productE,(_ZN39_INTERNAL_1b34ca2f_4_k_cu_bab7836a_35434cuda3std3__45__cpo3endE - _ZN39_INTERNAL_1b34ca2f_4_k_cu_bab7836a_35434cute7productE)
_ZN39_INTERNAL_1b34ca2f_4_k_cu_bab7836a_35434cute7productE:
	.zero		1
	.type		_ZN39_INTERNAL_1b34ca2f_4_k_cu_bab7836a_35434cuda3std3__45__cpo3endE,@object
	.size		_ZN39_INTERNAL_1b34ca2f_4_k_cu_bab7836a_35434cuda3std3__45__cpo3endE,(_ZN39_INTERNAL_1b34ca2f_4_k_cu_bab7836a_35434cuda3std3__419piecewise_constructE - _ZN39_INTERNAL_1b34ca2f_4_k_cu_bab7836a_35434cuda3std3__45__cpo3endE)
_ZN39_INTERNAL_1b34ca2f_4_k_cu_bab7836a_35434cuda3std3__45__cpo3endE:
	.zero		1
	.type		_ZN39_INTERNAL_1b34ca2f_4_k_cu_bab7836a_35434cuda3std3__419piecewise_constructE,@object
	.size		_ZN39_INTERNAL_1b34ca2f_4_k_cu_bab7836a_35434cuda3std3__419piecewise_constructE,(_ZN39_INTERNAL_1b34ca2f_4_k_cu_bab7836a_35434cuda3std3__45__cpo4cendE - _ZN39_INTERNAL_1b34ca2f_4_k_cu_bab7836a_35434cuda3std3__419piecewise_constructE)
_ZN39_INTERNAL_1b34ca2f_4_k_cu_bab7836a_35434cuda3std3__419piecewise_constructE:
	.zero		1
	.type		_ZN39_INTERNAL_1b34ca2f_4_k_cu_bab7836a_35434cuda3std3__45__cpo4cendE,@object
	.size		_ZN39_INTERNAL_1b34ca2f_4_k_cu_bab7836a_35434cuda3std3__45__cpo4cendE,(_ZN39_INTERNAL_1b34ca2f_4_k_cu_bab7836a_35434cuda3std6ranges3__45__cpo4swapE - _ZN39_INTERNAL_1b34ca2f_4_k_cu_bab7836a_35434cuda3std3__45__cpo4cendE)
_ZN39_INTERNAL_1b34ca2f_4_k_cu_bab7836a_35434cuda3std3__45__cpo4cendE:
	.zero		1
	.type		_ZN39_INTERNAL_1b34ca2f_4_k_cu_bab7836a_35434cuda3std6ranges3__45__cpo4swapE,@object
	.size		_ZN39_INTERNAL_1b34ca2f_4_k_cu_bab7836a_35434cuda3std6ranges3__45__cpo4swapE,(.L_8 - _ZN39_INTERNAL_1b34ca2f_4_k_cu_bab7836a_35434cuda3std6ranges3__45__cpo4swapE)
_ZN39_INTERNAL_1b34ca2f_4_k_cu_bab7836a_35434cuda3std6ranges3__45__cpo4swapE:
	.zero		1
.L_8:


//--------------------- .nv.constant0._ZN7cutlass13device_kernelINS_4fmha6kernel28FmhaKernelTmaWarpSpecializedINS1_10collective30FmhaMainloopTmaWarpSpecializedINS_12float_e4m3_tEffN4cute5tupleIJNS7_1CILi128EEESA_NS9_ILi64EEEEEENS8_IJiNS9_ILi1EEENS8_IJiiEEEEEESF_NS8_IJSD_iSE_EEENS4_13DefaultFusionEJEEENS4_15FmhaFwdEpilogueIS6_fNS8_IJSB_SB_SA_EEEEENS2_23IndividualTileSchedulerEJEEEEEvNT_6ParamsE --------------------------
	.section	.nv.constant0._ZN7cutlass13device_kernelINS_4fmha6kernel28FmhaKernelTmaWarpSpecializedINS1_10collective30FmhaMainloopTmaWarpSpecializedINS_12float_e4m3_tEffN4cute5tupleIJNS7_1CILi128EEESA_NS9_ILi64EEEEEENS8_IJiNS9_ILi1EEENS8_IJiiEEEEEESF_NS8_IJSD_iSE_EEENS4_13DefaultFusionEJEEENS4_15FmhaFwdEpilogueIS6_fNS8_IJSB_SB_SA_EEEEENS2_23IndividualTileSchedulerEJEEEEEvNT_6ParamsE,"a",@progbits
	.sectionflags	@""
	.align	4
.nv.constant0._ZN7cutlass13device_kernelINS_4fmha6kernel28FmhaKernelTmaWarpSpecializedINS1_10collective30FmhaMainloopTmaWarpSpecializedINS_12float_e4m3_tEffN4cute5tupleIJNS7_1CILi128EEESA_NS9_ILi64EEEEEENS8_IJiNS9_ILi1EEENS8_IJiiEEEEEESF_NS8_IJSD_iSE_EEENS4_13DefaultFusionEJEEENS4_15FmhaFwdEpilogueIS6_fNS8_IJSB_SB_SA_EEEEENS2_23IndividualTileSchedulerEJEEEEEvNT_6ParamsE:
	.zero		2688


//--------------------- SYMBOLS --------------------------

	.type		.nv.reservedSmem.offset0,@object
	.size		.nv.reservedSmem.offset0,0x4
	.type		__assertfail,@function
